	.target	sm_90a

	.elftype	@"ET_EXEC"


//--------------------- .note.nv.tkinfo           --------------------------
	.section	.note.nv.tkinfo,"",@"SHT_NOTE"
	.sectionflags	@"SHF_NOTE_NV_TKINFO"
	.tkinfo
        /*0018*/ 	.word	0x00000002
        /*0030*/ 	.string	""
        /*0030*/ 	.string	"ptxas"
        /*0030*/ 	.string	"Cuda compilation tools, release 13.0, V13.0.88"
        /*0030*/ 	.string	"Build cuda_13.0.r13.0/compiler.36424714_0"
        /*0030*/ 	.string	"-arch sm_90a -m 64 "



//--------------------- .note.nv.cuinfo           --------------------------
	.section	.note.nv.cuinfo,"",@"SHT_NOTE"
	.sectionflags	@"SHF_NOTE_NV_CUINFO"
        /*0018*/ 	.short	0x0002
        /*001a*/ 	.short	0x005a
        /*001c*/ 	.short	0x0082
	.zero		2


//--------------------- .nv.info                  --------------------------
	.section	.nv.info,"",@"SHT_CUDA_INFO"
	.align	4


	//----- nvinfo : EIATTR_REGCOUNT
	.align		4
        /*0000*/ 	.byte	0x04, 0x2f
        /*0002*/ 	.short	(.L_12 - .L_11)
	.align		4
.L_11:
        /*0004*/ 	.word	index@(_ZN7cutlass13device_kernelINS_4conv6kernel13ConvUniversalINS1_16ConvProblemShapeILNS1_8OperatorE0ELi3EEENS1_10collective14CollectiveConvINS1_46MainloopSm90TmaGmmaWarpSpecializedImplicitGemmILS5_0ELi4ELi3EN4cute5tupleIJNSA_1CILi1EEESD_SD_EEENS1_36KernelImplicitTmaWarpSpecializedSm90ELi1EEENSB_IJNSC_ILi256EEENSC_ILi128EEENSB_IJNSC_ILi64EEEEEEEEENS_6half_tESM_NSA_8TiledMMAINSA_8MMA_AtomIJNSA_4SM904GMMA26MMA_64x128x16_F32F16F16_SSILNSQ_5MajorE0ELSS_0ELNSQ_7ScaleInE1ELST_1EEEEEENSA_6LayoutISE_NSB_IJNSC_ILi0EEESX_SX_EEEEENSB_IJNSA_10UnderscoreES10_S10_EEEEENS7_6detail26Sm90ImplicitGemmTileTraitsINSA_20SM90_TMA_LOAD_IM2COLENSA_14ComposedLayoutINSA_7SwizzleILi3ELi4ELi3EEENSA_18smem_ptr_flag_bitsILi16EEENSW_INSB_IJNSB_IJNSC_ILi8EEENSC_ILi32EEEEEENSB_IJSJ_SD_EEENSB_IJSD_NSC_ILi4EEEEEEEEENSB_IJNSB_IJSJ_NSC_ILi512EEEEEENSB_IJSD_SX_EEENSB_IJSX_NSC_ILi16384EEEEEEEEEEEEEvEENS14_INSA_13SM90_TMA_LOADENS16_IS18_S1A_NSW_INSB_IJNSB_IJS1B_NSC_ILi16EEEEEES1E_S1G_EEENSB_IJS1J_S1K_NSB_IJSX_NSC_ILi8192EEEEEEEEEEEEEvEEEENS_8epilogue10collective6detail29Sm90TmaWarpSpecializedAdapterINS23_15DefaultEpilogueISM_NSB_IJNSB_IJllllEEESD_SX_EEES28_NS22_6thread17LinearCombinationISM_Li1EffLNS29_9ScaleType4KindE0ELNS_15FloatRoundStyleE2ESM_EENS_4gemm15EpilogueDefaultEEEEEvvEEEEvNT_6ParamsE)
        /*0008*/ 	.word	0x000000ff


	//----- nvinfo : EIATTR_FRAME_SIZE
	.align		4
.L_12:
        /*000c*/ 	.byte	0x04, 0x11
        /*000e*/ 	.short	(.L_14 - .L_13)
	.align		4
.L_13:
        /*0010*/ 	.word	index@(_ZN7cutlass13device_kernelINS_4conv6kernel13ConvUniversalINS1_16ConvProblemShapeILNS1_8OperatorE0ELi3EEENS1_10collective14CollectiveConvINS1_46MainloopSm90TmaGmmaWarpSpecializedImplicitGemmILS5_0ELi4ELi3EN4cute5tupleIJNSA_1CILi1EEESD_SD_EEENS1_36KernelImplicitTmaWarpSpecializedSm90ELi1EEENSB_IJNSC_ILi256EEENSC_ILi128EEENSB_IJNSC_ILi64EEEEEEEEENS_6half_tESM_NSA_8TiledMMAINSA_8MMA_AtomIJNSA_4SM904GMMA26MMA_64x128x16_F32F16F16_SSILNSQ_5MajorE0ELSS_0ELNSQ_7ScaleInE1ELST_1EEEEEENSA_6LayoutISE_NSB_IJNSC_ILi0EEESX_SX_EEEEENSB_IJNSA_10UnderscoreES10_S10_EEEEENS7_6detail26Sm90ImplicitGemmTileTraitsINSA_20SM90_TMA_LOAD_IM2COLENSA_14ComposedLayoutINSA_7SwizzleILi3ELi4ELi3EEENSA_18smem_ptr_flag_bitsILi16EEENSW_INSB_IJNSB_IJNSC_ILi8EEENSC_ILi32EEEEEENSB_IJSJ_SD_EEENSB_IJSD_NSC_ILi4EEEEEEEEENSB_IJNSB_IJSJ_NSC_ILi512EEEEEENSB_IJSD_SX_EEENSB_IJSX_NSC_ILi16384EEEEEEEEEEEEEvEENS14_INSA_13SM90_TMA_LOADENS16_IS18_S1A_NSW_INSB_IJNSB_IJS1B_NSC_ILi16EEEEEES1E_S1G_EEENSB_IJS1J_S1K_NSB_IJSX_NSC_ILi8192EEEEEEEEEEEEEvEEEENS_8epilogue10collective6detail29Sm90TmaWarpSpecializedAdapterINS23_15DefaultEpilogueISM_NSB_IJNSB_IJllllEEESD_SX_EEES28_NS22_6thread17LinearCombinationISM_Li1EffLNS29_9ScaleType4KindE0ELNS_15FloatRoundStyleE2ESM_EENS_4gemm15EpilogueDefaultEEEEEvvEEEEvNT_6ParamsE)
        /*0014*/ 	.word	0x000003e8


	//----- nvinfo : EIATTR_MIN_STACK_SIZE
	.align		4
.L_14:
        /*0018*/ 	.byte	0x04, 0x12
        /*001a*/ 	.short	(.L_16 - .L_15)
	.align		4
.L_15:
        /*001c*/ 	.word	index@(_ZN7cutlass13device_kernelINS_4conv6kernel13ConvUniversalINS1_16ConvProblemShapeILNS1_8OperatorE0ELi3EEENS1_10collective14CollectiveConvINS1_46MainloopSm90TmaGmmaWarpSpecializedImplicitGemmILS5_0ELi4ELi3EN4cute5tupleIJNSA_1CILi1EEESD_SD_EEENS1_36KernelImplicitTmaWarpSpecializedSm90ELi1EEENSB_IJNSC_ILi256EEENSC_ILi128EEENSB_IJNSC_ILi64EEEEEEEEENS_6half_tESM_NSA_8TiledMMAINSA_8MMA_AtomIJNSA_4SM904GMMA26MMA_64x128x16_F32F16F16_SSILNSQ_5MajorE0ELSS_0ELNSQ_7ScaleInE1ELST_1EEEEEENSA_6LayoutISE_NSB_IJNSC_ILi0EEESX_SX_EEEEENSB_IJNSA_10UnderscoreES10_S10_EEEEENS7_6detail26Sm90ImplicitGemmTileTraitsINSA_20SM90_TMA_LOAD_IM2COLENSA_14ComposedLayoutINSA_7SwizzleILi3ELi4ELi3EEENSA_18smem_ptr_flag_bitsILi16EEENSW_INSB_IJNSB_IJNSC_ILi8EEENSC_ILi32EEEEEENSB_IJSJ_SD_EEENSB_IJSD_NSC_ILi4EEEEEEEEENSB_IJNSB_IJSJ_NSC_ILi512EEEEEENSB_IJSD_SX_EEENSB_IJSX_NSC_ILi16384EEEEEEEEEEEEEvEENS14_INSA_13SM90_TMA_LOADENS16_IS18_S1A_NSW_INSB_IJNSB_IJS1B_NSC_ILi16EEEEEES1E_S1G_EEENSB_IJS1J_S1K_NSB_IJSX_NSC_ILi8192EEEEEEEEEEEEEvEEEENS_8epilogue10collective6detail29Sm90TmaWarpSpecializedAdapterINS23_15DefaultEpilogueISM_NSB_IJNSB_IJllllEEESD_SX_EEES28_NS22_6thread17LinearCombinationISM_Li1EffLNS29_9ScaleType4KindE0ELNS_15FloatRoundStyleE2ESM_EENS_4gemm15EpilogueDefaultEEEEEvvEEEEvNT_6ParamsE)
        /*0020*/ 	.word	0x000003e8
.L_16:


//--------------------- .nv.compat                --------------------------
	.section	.nv.compat,"",@"SHT_CUDA_COMPAT_INFO"
	.align	4
        /*0000*/ 	.byte	0x02, 0x09, 0x01, 0x00, 0x02, 0x02, 0x04, 0x00, 0x02, 0x05, 0x05, 0x00, 0x03, 0x07, 0x01, 0x01
        /*0010*/ 	.byte	0x02, 0x03, 0x01, 0x00, 0x02, 0x06, 0x01, 0x00, 0x04, 0x0b, 0x08, 0x00, 0x00, 0x00, 0x00, 0x00
        /*0020*/ 	.byte	0x00, 0x00, 0x00, 0x00


//--------------------- .nv.info._ZN7cutlass13device_kernelINS_4conv6kernel13ConvUniversalINS1_16ConvProblemShapeILNS1_8OperatorE0ELi3EEENS1_10collective14CollectiveConvINS1_46MainloopSm90TmaGmmaWarpSpecializedImplicitGemmILS5_0ELi4ELi3EN4cute5tupleIJNSA_1CILi1EEESD_SD_EEENS1_36KernelImplicitTmaWarpSpecializedSm90ELi1EEENSB_IJNSC_ILi256EEENSC_ILi128EEENSB_IJNSC_ILi64EEEEEEEEENS_6half_tESM_NSA_8TiledMMAINSA_8MMA_AtomIJNSA_4SM904GMMA26MMA_64x128x16_F32F16F16_SSILNSQ_5MajorE0ELSS_0ELNSQ_7ScaleInE1ELST_1EEEEEENSA_6LayoutISE_NSB_IJNSC_ILi0EEESX_SX_EEEEENSB_IJNSA_10UnderscoreES10_S10_EEEEENS7_6detail26Sm90ImplicitGemmTileTraitsINSA_20SM90_TMA_LOAD_IM2COLENSA_14ComposedLayoutINSA_7SwizzleILi3ELi4ELi3EEENSA_18smem_ptr_flag_bitsILi16EEENSW_INSB_IJNSB_IJNSC_ILi8EEENSC_ILi32EEEEEENSB_IJSJ_SD_EEENSB_IJSD_NSC_ILi4EEEEEEEEENSB_IJNSB_IJSJ_NSC_ILi512EEEEEENSB_IJSD_SX_EEENSB_IJSX_NSC_ILi16384EEEEEEEEEEEEEvEENS14_INSA_13SM90_TMA_LOADENS16_IS18_S1A_NSW_INSB_IJNSB_IJS1B_NSC_ILi16EEEEEES1E_S1G_EEENSB_IJS1J_S1K_NSB_IJSX_NSC_ILi8192EEEEEEEEEEEEEvEEEENS_8epilogue10collective6detail29Sm90TmaWarpSpecializedAdapterINS23_15DefaultEpilogueISM_NSB_IJNSB_IJllllEEESD_SX_EEES28_NS22_6thread17LinearCombinationISM_Li1EffLNS29_9ScaleType4KindE0ELNS_15FloatRoundStyleE2ESM_EENS_4gemm15EpilogueDefaultEEEEEvvEEEEvNT_6ParamsE --------------------------
	.section	.nv.info._ZN7cutlass13device_kernelINS_4conv6kernel13ConvUniversalINS1_16ConvProblemShapeILNS1_8OperatorE0ELi3EEENS1_10collective14CollectiveConvINS1_46MainloopSm90TmaGmmaWarpSpecializedImplicitGemmILS5_0ELi4ELi3EN4cute5tupleIJNSA_1CILi1EEESD_SD_EEENS1_36KernelImplicitTmaWarpSpecializedSm90ELi1EEENSB_IJNSC_ILi256EEENSC_ILi128EEENSB_IJNSC_ILi64EEEEEEEEENS_6half_tESM_NSA_8TiledMMAINSA_8MMA_AtomIJNSA_4SM904GMMA26MMA_64x128x16_F32F16F16_SSILNSQ_5MajorE0ELSS_0ELNSQ_7ScaleInE1ELST_1EEEEEENSA_6LayoutISE_NSB_IJNSC_ILi0EEESX_SX_EEEEENSB_IJNSA_10UnderscoreES10_S10_EEEEENS7_6detail26Sm90ImplicitGemmTileTraitsINSA_20SM90_TMA_LOAD_IM2COLENSA_14ComposedLayoutINSA_7SwizzleILi3ELi4ELi3EEENSA_18smem_ptr_flag_bitsILi16EEENSW_INSB_IJNSB_IJNSC_ILi8EEENSC_ILi32EEEEEENSB_IJSJ_SD_EEENSB_IJSD_NSC_ILi4EEEEEEEEENSB_IJNSB_IJSJ_NSC_ILi512EEEEEENSB_IJSD_SX_EEENSB_IJSX_NSC_ILi16384EEEEEEEEEEEEEvEENS14_INSA_13SM90_TMA_LOADENS16_IS18_S1A_NSW_INSB_IJNSB_IJS1B_NSC_ILi16EEEEEES1E_S1G_EEENSB_IJS1J_S1K_NSB_IJSX_NSC_ILi8192EEEEEEEEEEEEEvEEEENS_8epilogue10collective6detail29Sm90TmaWarpSpecializedAdapterINS23_15DefaultEpilogueISM_NSB_IJNSB_IJllllEEESD_SX_EEES28_NS22_6thread17LinearCombinationISM_Li1EffLNS29_9ScaleType4KindE0ELNS_15FloatRoundStyleE2ESM_EENS_4gemm15EpilogueDefaultEEEEEvvEEEEvNT_6ParamsE,"",@"SHT_CUDA_INFO"
	.sectionflags	@""
	.align	4


	//----- nvinfo : EIATTR_CUDA_API_VERSION
	.align		4
        /*0000*/ 	.byte	0x04, 0x37
        /*0002*/ 	.short	(.L_18 - .L_17)
.L_17:
        /*0004*/ 	.word	0x00000082


	//----- nvinfo : EIATTR_KPARAM_INFO
	.align		4
.L_18:
        /*0008*/ 	.byte	0x04, 0x17
        /*000a*/ 	.short	(.L_20 - .L_19)
.L_19:
        /*000c*/ 	.word	0x00000000
        /*0010*/ 	.short	0x0000
        /*0012*/ 	.short	0x0070
        /*0014*/ 	.byte	0x00, 0xf0, 0x01, 0x10


	//----- nvinfo : EIATTR_SPARSE_MMA_MASK
	.align		4
.L_20:
        /*0018*/ 	.byte	0x03, 0x50
        /*001a*/ 	.short	0x0000


	//----- nvinfo : EIATTR_MAXREG_COUNT
	.align		4
        /*001c*/ 	.byte	0x03, 0x1b
        /*001e*/ 	.short	0x00ff


	//----- nvinfo : EIATTR_NUM_BARRIERS
	.align		4
        /*0020*/ 	.byte	0x02, 0x4c
        /*0022*/ 	.byte	0x01
	.zero		1


	//----- nvinfo : EIATTR_ANNOTATIONS
	.align		4
        /*0024*/ 	.byte	0x04, 0x55
        /*0026*/ 	.short	(.L_22 - .L_21)


	//   ....[0]....
.L_21:
        /*0028*/ 	.word	0x00000001
        /*002c*/ 	.byte	0x40, 0x07, 0x00, 0x00, 0x01, 0x00, 0x00, 0x00, 0x80, 0x07, 0x00, 0x00, 0x01, 0x00, 0x00, 0x00
        /* <DEDUP_REMOVED lines=368> */
        /*173c*/ 	.byte	0xf0, 0x1e, 0x01, 0x00, 0x01, 0x00, 0x00, 0x00, 0xd0, 0x21, 0x01, 0x00


	//----- nvinfo : EIATTR_MERCURY_ISA_VERSION
	.align		4
.L_22:
        /*1748*/ 	.byte	0x03, 0x5f
        /*174a*/ 	.short	0x0101


	//----- nvinfo : EIATTR_COOP_GROUP_MASK_REGIDS
	.align		4
        /*174c*/ 	.byte	0x04, 0x29
        /*174e*/ 	.short	(.L_24 - .L_23)


	//   ....[0]....
.L_23:
        /*1750*/ 	.word	0xffffffff


	//   ....[1]....
        /*1754*/ 	.word	0xffffffff


	//   ....[2]....
        /*1758*/ 	.word	0xffffffff


	//----- nvinfo : EIATTR_COOP_GROUP_INSTR_OFFSETS
	.align		4
.L_24:
        /*175c*/ 	.byte	0x04, 0x28
        /*175e*/ 	.short	(.L_26 - .L_25)


	//   ....[0]....
.L_25:
        /*1760*/ 	.word	0x00000060


	//   ....[1]....
        /*1764*/ 	.word	0x00000090


	//   ....[2]....
        /*1768*/ 	.word	0x00000190


	//----- nvinfo : EIATTR_MBARRIER_INSTR_OFFSETS
	.align		4
.L_26:
        /*176c*/ 	.byte	0x04, 0x39
        /*176e*/ 	.short	(.L_28 - .L_27)


	//   ....[0]....
.L_27:
        /*1770*/ 	.word	0x000002e0
        /*1774*/ 	.word	0x000000ff
        /*1778*/ 	.word	0x00030000
        /*177c*/ 	.short	0x0100
        /*177e*/ 	.byte	0x0a
	.zero		1


	//   ....[1]....
        /*1780*/ 	.word	0x000002f0
        /*1784*/ 	.word	0x000000ff
        /*1788*/ 	.word	0x00030020
        /*178c*/ 	.short	0x0100
        /*178e*/ 	.byte	0x0a
	.zero		1


	//   ....[2]....
        /*1790*/ 	.word	0x00000300
        /*1794*/ 	.word	0x000000ff
        /*1798*/ 	.word	0x00030008
        /*179c*/ 	.short	0x0100
        /*179e*/ 	.byte	0x0a
	.zero		1


	//   ....[3]....
        /*17a0*/ 	.word	0x00000310
        /*17a4*/ 	.word	0x000000ff
        /*17a8*/ 	.word	0x00030028
        /*17ac*/ 	.short	0x0100
        /*17ae*/ 	.byte	0x0a
	.zero		1


	//   ....[4]....
        /*17b0*/ 	.word	0x00000320
        /*17b4*/ 	.word	0x000000ff
        /*17b8*/ 	.word	0x00030010
        /*17bc*/ 	.short	0x0100
        /*17be*/ 	.byte	0x0a
	.zero		1


	//   ....[5]....
        /*17c0*/ 	.word	0x00000330
        /*17c4*/ 	.word	0x000000ff
        /*17c8*/ 	.word	0x00030030
        /*17cc*/ 	.short	0x0100
        /*17ce*/ 	.byte	0x0a
	.zero		1


	//   ....[6]....
        /*17d0*/ 	.word	0x00000340
        /*17d4*/ 	.word	0x000000ff
        /*17d8*/ 	.word	0x00030018
        /*17dc*/ 	.short	0x0100
        /*17de*/ 	.byte	0x0a
	.zero		1


	//   ....[7]....
        /*17e0*/ 	.word	0x00000350
        /*17e4*/ 	.word	0x000000ff
        /*17e8*/ 	.word	0x00030038
        /*17ec*/ 	.short	0x0100
        /*17ee*/ 	.byte	0x0a
	.zero		1


	//   ....[8]....
        /*17f0*/ 	.word	0x00001220
        /*17f4*/ 	.word	0x00000003
        /*17f8*/ 	.word	0x00030000
        /*17fc*/ 	.short	0x010a
        /*17fe*/ 	.byte	0x3f
	.zero		1


	//   ....[9]....
        /*1800*/ 	.word	0x00003640
        /*1804*/ 	.word	0x00000000
        /*1808*/ 	.word	0x00030000
        /*180c*/ 	.short	0x010a
        /*180e*/ 	.byte	0x3f
	.zero		1


	//   ....[10]....
        /*1810*/ 	.word	0x00005ed0
        /*1814*/ 	.word	0x000000ff
        /*1818*/ 	.word	0x00000000
        /*181c*/ 	.short	0x0101
        /*181e*/ 	.byte	0x09
	.zero		1


	//   ....[11]....
        /*1820*/ 	.word	0x000060c0
        /*1824*/ 	.word	0x000000ff
        /*1828*/ 	.word	0x00000000
        /*182c*/ 	.short	0x0101
        /*182e*/ 	.byte	0x04
	.zero		1


	//   ....[12]....
        /*1830*/ 	.word	0x00016290
        /*1834*/ 	.word	0x00000010
        /*1838*/ 	.word	0x00030020
        /*183c*/ 	.short	0x010a
        /*183e*/ 	.byte	0x3f
	.zero		1


	//   ....[13]....
        /*1840*/ 	.word	0x00016a50
        /*1844*/ 	.word	0x00000003
        /*1848*/ 	.word	0x00000000
        /*184c*/ 	.short	0x010a
        /*184e*/ 	.byte	0x3f
	.zero		1


	//   ....[14]....
        /*1850*/ 	.word	0x00016b20
        /*1854*/ 	.word	0x00000003
        /*1858*/ 	.word	0x00000000
        /*185c*/ 	.short	0x010a
        /*185e*/ 	.byte	0x3f
	.zero		1


	//   ....[15]....
        /*1860*/ 	.word	0x00016bf0
        /*1864*/ 	.word	0x00000003
        /*1868*/ 	.word	0x00000000
        /*186c*/ 	.short	0x010a
        /*186e*/ 	.byte	0x3f
	.zero		1


	//   ....[16]....
        /*1870*/ 	.word	0x00016cc0
        /*1874*/ 	.word	0x00000003
        /*1878*/ 	.word	0x00000000
        /*187c*/ 	.short	0x010a
        /*187e*/ 	.byte	0x3f
	.zero		1


	//----- nvinfo : EIATTR_NUM_MBARRIERS
	.align		4
.L_28:
        /*1880*/ 	.byte	0x03, 0x38
        /*1882*/ 	.short	0x0008


	//----- nvinfo : EIATTR_EXIT_INSTR_OFFSETS
	.align		4
        /*1884*/ 	.byte	0x04, 0x1c
        /*1886*/ 	.short	(.L_30 - .L_29)


	//   ....[0]....
.L_29:
        /*1888*/ 	.word	0x00000730


	//   ....[1]....
        /*188c*/ 	.word	0x00006300


	//   ....[2]....
        /*1890*/ 	.word	0x00011670


	//   ....[3]....
        /*1894*/ 	.word	0x000116b0


	//   ....[4]....
        /*1898*/ 	.word	0x00016000


	//   ....[5]....
        /*189c*/ 	.word	0x00016040


	//   ....[6]....
        /*18a0*/ 	.word	0x00016060


	//   ....[7]....
        /*18a4*/ 	.word	0x00016920


	//   ....[8]....
        /*18a8*/ 	.word	0x00016cf0


	//----- nvinfo : EIATTR_MAX_THREADS
	.align		4
.L_30:
        /*18ac*/ 	.byte	0x04, 0x05
        /*18ae*/ 	.short	(.L_32 - .L_31)
.L_31:
        /*18b0*/ 	.word	0x00000100
        /*18b4*/ 	.word	0x00000001
        /*18b8*/ 	.word	0x00000001


	//----- nvinfo : EIATTR_CRS_STACK_SIZE
	.align		4
.L_32:
        /*18bc*/ 	.byte	0x04, 0x1e
        /*18be*/ 	.short	(.L_34 - .L_33)
.L_33:
        /*18c0*/ 	.word	0x00000000


	//----- nvinfo : EIATTR_CBANK_PARAM_SIZE
	.align		4
.L_34:
        /*18c4*/ 	.byte	0x03, 0x19
        /*18c6*/ 	.short	0x0470


	//----- nvinfo : EIATTR_PARAM_CBANK
	.align		4
        /*18c8*/ 	.byte	0x04, 0x0a
        /*18ca*/ 	.short	(.L_36 - .L_35)
	.align		4
.L_35:
        /*18cc*/ 	.word	index@(.nv.constant0._ZN7cutlass13device_kernelINS_4conv6kernel13ConvUniversalINS1_16ConvProblemShapeILNS1_8OperatorE0ELi3EEENS1_10collective14CollectiveConvINS1_46MainloopSm90TmaGmmaWarpSpecializedImplicitGemmILS5_0ELi4ELi3EN4cute5tupleIJNSA_1CILi1EEESD_SD_EEENS1_36KernelImplicitTmaWarpSpecializedSm90ELi1EEENSB_IJNSC_ILi256EEENSC_ILi128EEENSB_IJNSC_ILi64EEEEEEEEENS_6half_tESM_NSA_8TiledMMAINSA_8MMA_AtomIJNSA_4SM904GMMA26MMA_64x128x16_F32F16F16_SSILNSQ_5MajorE0ELSS_0ELNSQ_7ScaleInE1ELST_1EEEEEENSA_6LayoutISE_NSB_IJNSC_ILi0EEESX_SX_EEEEENSB_IJNSA_10UnderscoreES10_S10_EEEEENS7_6detail26Sm90ImplicitGemmTileTraitsINSA_20SM90_TMA_LOAD_IM2COLENSA_14ComposedLayoutINSA_7SwizzleILi3ELi4ELi3EEENSA_18smem_ptr_flag_bitsILi16EEENSW_INSB_IJNSB_IJNSC_ILi8EEENSC_ILi32EEEEEENSB_IJSJ_SD_EEENSB_IJSD_NSC_ILi4EEEEEEEEENSB_IJNSB_IJSJ_NSC_ILi512EEEEEENSB_IJSD_SX_EEENSB_IJSX_NSC_ILi16384EEEEEEEEEEEEEvEENS14_INSA_13SM90_TMA_LOADENS16_IS18_S1A_NSW_INSB_IJNSB_IJS1B_NSC_ILi16EEEEEES1E_S1G_EEENSB_IJS1J_S1K_NSB_IJSX_NSC_ILi8192EEEEEEEEEEEEEvEEEENS_8epilogue10collective6detail29Sm90TmaWarpSpecializedAdapterINS23_15DefaultEpilogueISM_NSB_IJNSB_IJllllEEESD_SX_EEES28_NS22_6thread17LinearCombinationISM_Li1EffLNS29_9ScaleType4KindE0ELNS_15FloatRoundStyleE2ESM_EENS_4gemm15EpilogueDefaultEEEEEvvEEEEvNT_6ParamsE)
        /*18d0*/ 	.short	0x0210
        /*18d2*/ 	.short	0x0470


	//----- nvinfo : EIATTR_SW_WAR
	.align		4
.L_36:
        /*18d4*/ 	.byte	0x04, 0x36
        /*18d6*/ 	.short	(.L_38 - .L_37)
.L_37:
        /*18d8*/ 	.word	0x00000008
.L_38:


//--------------------- .nv.callgraph             --------------------------
	.section	.nv.callgraph,"",@"SHT_CUDA_CALLGRAPH"
	.align	4
	.sectionentsize	8
	.align		4
        /*0000*/ 	.word	0x00000000
	.align		4
        /*0004*/ 	.word	0xffffffff
	.align		4
        /*0008*/ 	.word	0x00000000
	.align		4
        /*000c*/ 	.word	0xfffffffe
	.align		4
        /*0010*/ 	.word	0x00000000
	.align		4
        /*0014*/ 	.word	0xfffffffd
	.align		4
        /*0018*/ 	.word	0x00000000
	.align		4
        /*001c*/ 	.word	0xfffffffc


//--------------------- .nv.constant4             --------------------------
	.section	.nv.constant4,"a",@progbits
	.align	8
	.align		8
.nv.constant4:
        /*0000*/ 	.dword	_ZN39_INTERNAL_dcf68b00_4_k_cu_dde2b8dc_27604cuda3std3__45__cpo5beginE
	.align		8
        /*0008*/ 	.dword	_ZN39_INTERNAL_dcf68b00_4_k_cu_dde2b8dc_27604cuda3std3__45__cpo3endE
	.align		8
        /*0010*/ 	.dword	_ZN39_INTERNAL_dcf68b00_4_k_cu_dde2b8dc_27604cuda3std3__45__cpo6cbeginE
	.align		8
        /*0018*/ 	.dword	_ZN39_INTERNAL_dcf68b00_4_k_cu_dde2b8dc_27604cuda3std3__45__cpo4cendE
	.align		8
        /*0020*/ 	.dword	_ZN39_INTERNAL_dcf68b00_4_k_cu_dde2b8dc_27604cuda3std3__441_GLOBAL__N__dcf68b00_4_k_cu_dde2b8dc_27606ignoreE
	.align		8
        /*0028*/ 	.dword	_ZN39_INTERNAL_dcf68b00_4_k_cu_dde2b8dc_27604cuda3std3__419piecewise_constructE
	.align		8
        /*0030*/ 	.dword	_ZN39_INTERNAL_dcf68b00_4_k_cu_dde2b8dc_27604cuda3std3__48in_placeE
	.align		8
        /*0038*/ 	.dword	_ZN39_INTERNAL_dcf68b00_4_k_cu_dde2b8dc_27604cuda3std6ranges3__45__cpo4swapE
	.align		8
        /*0040*/ 	.dword	_ZN39_INTERNAL_dcf68b00_4_k_cu_dde2b8dc_27604cuda3std6ranges3__45__cpo9iter_moveE
	.align		8
        /*0048*/ 	.dword	_ZN39_INTERNAL_dcf68b00_4_k_cu_dde2b8dc_27604cute7productE
	.align		8
        /*0050*/ 	.dword	_ZN39_INTERNAL_dcf68b00_4_k_cu_dde2b8dc_27604cute1_E


//--------------------- .text._ZN7cutlass13device_kernelINS_4conv6kernel13ConvUniversalINS1_16ConvProblemShapeILNS1_8OperatorE0ELi3EEENS1_10collective14CollectiveConvINS1_46MainloopSm90TmaGmmaWarpSpecializedImplicitGemmILS5_0ELi4ELi3EN4cute5tupleIJNSA_1CILi1EEESD_SD_EEENS1_36KernelImplicitTmaWarpSpecializedSm90ELi1EEENSB_IJNSC_ILi256EEENSC_ILi128EEENSB_IJNSC_ILi64EEEEEEEEENS_6half_tESM_NSA_8TiledMMAINSA_8MMA_AtomIJNSA_4SM904GMMA26MMA_64x128x16_F32F16F16_SSILNSQ_5MajorE0ELSS_0ELNSQ_7ScaleInE1ELST_1EEEEEENSA_6LayoutISE_NSB_IJNSC_ILi0EEESX_SX_EEEEENSB_IJNSA_10UnderscoreES10_S10_EEEEENS7_6detail26Sm90ImplicitGemmTileTraitsINSA_20SM90_TMA_LOAD_IM2COLENSA_14ComposedLayoutINSA_7SwizzleILi3ELi4ELi3EEENSA_18smem_ptr_flag_bitsILi16EEENSW_INSB_IJNSB_IJNSC_ILi8EEENSC_ILi32EEEEEENSB_IJSJ_SD_EEENSB_IJSD_NSC_ILi4EEEEEEEEENSB_IJNSB_IJSJ_NSC_ILi512EEEEEENSB_IJSD_SX_EEENSB_IJSX_NSC_ILi16384EEEEEEEEEEEEEvEENS14_INSA_13SM90_TMA_LOADENS16_IS18_S1A_NSW_INSB_IJNSB_IJS1B_NSC_ILi16EEEEEES1E_S1G_EEENSB_IJS1J_S1K_NSB_IJSX_NSC_ILi8192EEEEEEEEEEEEEvEEEENS_8epilogue10collective6detail29Sm90TmaWarpSpecializedAdapterINS23_15DefaultEpilogueISM_NSB_IJNSB_IJllllEEESD_SX_EEES28_NS22_6thread17LinearCombinationISM_Li1EffLNS29_9ScaleType4KindE0ELNS_15FloatRoundStyleE2ESM_EENS_4gemm15EpilogueDefaultEEEEEvvEEEEvNT_6ParamsE --------------------------
	.section	.text._ZN7cutlass13device_kernelINS_4conv6kernel13ConvUniversalINS1_16ConvProblemShapeILNS1_8OperatorE0ELi3EEENS1_10collective14CollectiveConvINS1_46MainloopSm90TmaGmmaWarpSpecializedImplicitGemmILS5_0ELi4ELi3EN4cute5tupleIJNSA_1CILi1EEESD_SD_EEENS1_36KernelImplicitTmaWarpSpecializedSm90ELi1EEENSB_IJNSC_ILi256EEENSC_ILi128EEENSB_IJNSC_ILi64EEEEEEEEENS_6half_tESM_NSA_8TiledMMAINSA_8MMA_AtomIJNSA_4SM904GMMA26MMA_64x128x16_F32F16F16_SSILNSQ_5MajorE0ELSS_0ELNSQ_7ScaleInE1ELST_1EEEEEENSA_6LayoutISE_NSB_IJNSC_ILi0EEESX_SX_EEEEENSB_IJNSA_10UnderscoreES10_S10_EEEEENS7_6detail26Sm90ImplicitGemmTileTraitsINSA_20SM90_TMA_LOAD_IM2COLENSA_14ComposedLayoutINSA_7SwizzleILi3ELi4ELi3EEENSA_18smem_ptr_flag_bitsILi16EEENSW_INSB_IJNSB_IJNSC_ILi8EEENSC_ILi32EEEEEENSB_IJSJ_SD_EEENSB_IJSD_NSC_ILi4EEEEEEEEENSB_IJNSB_IJSJ_NSC_ILi512EEEEEENSB_IJSD_SX_EEENSB_IJSX_NSC_ILi16384EEEEEEEEEEEEEvEENS14_INSA_13SM90_TMA_LOADENS16_IS18_S1A_NSW_INSB_IJNSB_IJS1B_NSC_ILi16EEEEEES1E_S1G_EEENSB_IJS1J_S1K_NSB_IJSX_NSC_ILi8192EEEEEEEEEEEEEvEEEENS_8epilogue10collective6detail29Sm90TmaWarpSpecializedAdapterINS23_15DefaultEpilogueISM_NSB_IJNSB_IJllllEEESD_SX_EEES28_NS22_6thread17LinearCombinationISM_Li1EffLNS29_9ScaleType4KindE0ELNS_15FloatRoundStyleE2ESM_EENS_4gemm15EpilogueDefaultEEEEEvvEEEEvNT_6ParamsE,"ax",@progbits
	.align	128
.text._ZN7cutlass13device_kernelINS_4conv6kernel13ConvUniversalINS1_16ConvProblemShapeILNS1_8OperatorE0ELi3EEENS1_10collective14CollectiveConvINS1_46MainloopSm90TmaGmmaWarpSpecializedImplicitGemmILS5_0ELi4ELi3EN4cute5tupleIJNSA_1CILi1EEESD_SD_EEENS1_36KernelImplicitTmaWarpSpecializedSm90ELi1EEENSB_IJNSC_ILi256EEENSC_ILi128EEENSB_IJNSC_ILi64EEEEEEEEENS_6half_tESM_NSA_8TiledMMAINSA_8MMA_AtomIJNSA_4SM904GMMA26MMA_64x128x16_F32F16F16_SSILNSQ_5MajorE0ELSS_0ELNSQ_7ScaleInE1ELST_1EEEEEENSA_6LayoutISE_NSB_IJNSC_ILi0EEESX_SX_EEEEENSB_IJNSA_10UnderscoreES10_S10_EEEEENS7_6detail26Sm90ImplicitGemmTileTraitsINSA_20SM90_TMA_LOAD_IM2COLENSA_14ComposedLayoutINSA_7SwizzleILi3ELi4ELi3EEENSA_18smem_ptr_flag_bitsILi16EEENSW_INSB_IJNSB_IJNSC_ILi8EEENSC_ILi32EEEEEENSB_IJSJ_SD_EEENSB_IJSD_NSC_ILi4EEEEEEEEENSB_IJNSB_IJSJ_NSC_ILi512EEEEEENSB_IJSD_SX_EEENSB_IJSX_NSC_ILi16384EEEEEEEEEEEEEvEENS14_INSA_13SM90_TMA_LOADENS16_IS18_S1A_NSW_INSB_IJNSB_IJS1B_NSC_ILi16EEEEEES1E_S1G_EEENSB_IJS1J_S1K_NSB_IJSX_NSC_ILi8192EEEEEEEEEEEEEvEEEENS_8epilogue10collective6detail29Sm90TmaWarpSpecializedAdapterINS23_15DefaultEpilogueISM_NSB_IJNSB_IJllllEEESD_SX_EEES28_NS22_6thread17LinearCombinationISM_Li1EffLNS29_9ScaleType4KindE0ELNS_15FloatRoundStyleE2ESM_EENS_4gemm15EpilogueDefaultEEEEEvvEEEEvNT_6ParamsE:
        .type           _ZN7cutlass13device_kernelINS_4conv6kernel13ConvUniversalINS1_16ConvProblemShapeILNS1_8OperatorE0ELi3EEENS1_10collective14CollectiveConvINS1_46MainloopSm90TmaGmmaWarpSpecializedImplicitGemmILS5_0ELi4ELi3EN4cute5tupleIJNSA_1CILi1EEESD_SD_EEENS1_36KernelImplicitTmaWarpSpecializedSm90ELi1EEENSB_IJNSC_ILi256EEENSC_ILi128EEENSB_IJNSC_ILi64EEEEEEEEENS_6half_tESM_NSA_8TiledMMAINSA_8MMA_AtomIJNSA_4SM904GMMA26MMA_64x128x16_F32F16F16_SSILNSQ_5MajorE0ELSS_0ELNSQ_7ScaleInE1ELST_1EEEEEENSA_6LayoutISE_NSB_IJNSC_ILi0EEESX_SX_EEEEENSB_IJNSA_10UnderscoreES10_S10_EEEEENS7_6detail26Sm90ImplicitGemmTileTraitsINSA_20SM90_TMA_LOAD_IM2COLENSA_14ComposedLayoutINSA_7SwizzleILi3ELi4ELi3EEENSA_18smem_ptr_flag_bitsILi16EEENSW_INSB_IJNSB_IJNSC_ILi8EEENSC_ILi32EEEEEENSB_IJSJ_SD_EEENSB_IJSD_NSC_ILi4EEEEEEEEENSB_IJNSB_IJSJ_NSC_ILi512EEEEEENSB_IJSD_SX_EEENSB_IJSX_NSC_ILi16384EEEEEEEEEEEEEvEENS14_INSA_13SM90_TMA_LOADENS16_IS18_S1A_NSW_INSB_IJNSB_IJS1B_NSC_ILi16EEEEEES1E_S1G_EEENSB_IJS1J_S1K_NSB_IJSX_NSC_ILi8192EEEEEEEEEEEEEvEEEENS_8epilogue10collective6detail29Sm90TmaWarpSpecializedAdapterINS23_15DefaultEpilogueISM_NSB_IJNSB_IJllllEEESD_SX_EEES28_NS22_6thread17LinearCombinationISM_Li1EffLNS29_9ScaleType4KindE0ELNS_15FloatRoundStyleE2ESM_EENS_4gemm15EpilogueDefaultEEEEEvvEEEEvNT_6ParamsE,@function
        .size           _ZN7cutlass13device_kernelINS_4conv6kernel13ConvUniversalINS1_16ConvProblemShapeILNS1_8OperatorE0ELi3EEENS1_10collective14CollectiveConvINS1_46MainloopSm90TmaGmmaWarpSpecializedImplicitGemmILS5_0ELi4ELi3EN4cute5tupleIJNSA_1CILi1EEESD_SD_EEENS1_36KernelImplicitTmaWarpSpecializedSm90ELi1EEENSB_IJNSC_ILi256EEENSC_ILi128EEENSB_IJNSC_ILi64EEEEEEEEENS_6half_tESM_NSA_8TiledMMAINSA_8MMA_AtomIJNSA_4SM904GMMA26MMA_64x128x16_F32F16F16_SSILNSQ_5MajorE0ELSS_0ELNSQ_7ScaleInE1ELST_1EEEEEENSA_6LayoutISE_NSB_IJNSC_ILi0EEESX_SX_EEEEENSB_IJNSA_10UnderscoreES10_S10_EEEEENS7_6detail26Sm90ImplicitGemmTileTraitsINSA_20SM90_TMA_LOAD_IM2COLENSA_14ComposedLayoutINSA_7SwizzleILi3ELi4ELi3EEENSA_18smem_ptr_flag_bitsILi16EEENSW_INSB_IJNSB_IJNSC_ILi8EEENSC_ILi32EEEEEENSB_IJSJ_SD_EEENSB_IJSD_NSC_ILi4EEEEEEEEENSB_IJNSB_IJSJ_NSC_ILi512EEEEEENSB_IJSD_SX_EEENSB_IJSX_NSC_ILi16384EEEEEEEEEEEEEvEENS14_INSA_13SM90_TMA_LOADENS16_IS18_S1A_NSW_INSB_IJNSB_IJS1B_NSC_ILi16EEEEEES1E_S1G_EEENSB_IJS1J_S1K_NSB_IJSX_NSC_ILi8192EEEEEEEEEEEEEvEEEENS_8epilogue10collective6detail29Sm90TmaWarpSpecializedAdapterINS23_15DefaultEpilogueISM_NSB_IJNSB_IJllllEEESD_SX_EEES28_NS22_6thread17LinearCombinationISM_Li1EffLNS29_9ScaleType4KindE0ELNS_15FloatRoundStyleE2ESM_EENS_4gemm15EpilogueDefaultEEEEEvvEEEEvNT_6ParamsE,(.L_x_535 - _ZN7cutlass13device_kernelINS_4conv6kernel13ConvUniversalINS1_16ConvProblemShapeILNS1_8OperatorE0ELi3EEENS1_10collective14CollectiveConvINS1_46MainloopSm90TmaGmmaWarpSpecializedImplicitGemmILS5_0ELi4ELi3EN4cute5tupleIJNSA_1CILi1EEESD_SD_EEENS1_36KernelImplicitTmaWarpSpecializedSm90ELi1EEENSB_IJNSC_ILi256EEENSC_ILi128EEENSB_IJNSC_ILi64EEEEEEEEENS_6half_tESM_NSA_8TiledMMAINSA_8MMA_AtomIJNSA_4SM904GMMA26MMA_64x128x16_F32F16F16_SSILNSQ_5MajorE0ELSS_0ELNSQ_7ScaleInE1ELST_1EEEEEENSA_6LayoutISE_NSB_IJNSC_ILi0EEESX_SX_EEEEENSB_IJNSA_10UnderscoreES10_S10_EEEEENS7_6detail26Sm90ImplicitGemmTileTraitsINSA_20SM90_TMA_LOAD_IM2COLENSA_14ComposedLayoutINSA_7SwizzleILi3ELi4ELi3EEENSA_18smem_ptr_flag_bitsILi16EEENSW_INSB_IJNSB_IJNSC_ILi8EEENSC_ILi32EEEEEENSB_IJSJ_SD_EEENSB_IJSD_NSC_ILi4EEEEEEEEENSB_IJNSB_IJSJ_NSC_ILi512EEEEEENSB_IJSD_SX_EEENSB_IJSX_NSC_ILi16384EEEEEEEEEEEEEvEENS14_INSA_13SM90_TMA_LOADENS16_IS18_S1A_NSW_INSB_IJNSB_IJS1B_NSC_ILi16EEEEEES1E_S1G_EEENSB_IJS1J_S1K_NSB_IJSX_NSC_ILi8192EEEEEEEEEEEEEvEEEENS_8epilogue10collective6detail29Sm90TmaWarpSpecializedAdapterINS23_15DefaultEpilogueISM_NSB_IJNSB_IJllllEEESD_SX_EEES28_NS22_6thread17LinearCombinationISM_Li1EffLNS29_9ScaleType4KindE0ELNS_15FloatRoundStyleE2ESM_EENS_4gemm15EpilogueDefaultEEEEEvvEEEEvNT_6ParamsE)
        .other          _ZN7cutlass13device_kernelINS_4conv6kernel13ConvUniversalINS1_16ConvProblemShapeILNS1_8OperatorE0ELi3EEENS1_10collective14CollectiveConvINS1_46MainloopSm90TmaGmmaWarpSpecializedImplicitGemmILS5_0ELi4ELi3EN4cute5tupleIJNSA_1CILi1EEESD_SD_EEENS1_36KernelImplicitTmaWarpSpecializedSm90ELi1EEENSB_IJNSC_ILi256EEENSC_ILi128EEENSB_IJNSC_ILi64EEEEEEEEENS_6half_tESM_NSA_8TiledMMAINSA_8MMA_AtomIJNSA_4SM904GMMA26MMA_64x128x16_F32F16F16_SSILNSQ_5MajorE0ELSS_0ELNSQ_7ScaleInE1ELST_1EEEEEENSA_6LayoutISE_NSB_IJNSC_ILi0EEESX_SX_EEEEENSB_IJNSA_10UnderscoreES10_S10_EEEEENS7_6detail26Sm90ImplicitGemmTileTraitsINSA_20SM90_TMA_LOAD_IM2COLENSA_14ComposedLayoutINSA_7SwizzleILi3ELi4ELi3EEENSA_18smem_ptr_flag_bitsILi16EEENSW_INSB_IJNSB_IJNSC_ILi8EEENSC_ILi32EEEEEENSB_IJSJ_SD_EEENSB_IJSD_NSC_ILi4EEEEEEEEENSB_IJNSB_IJSJ_NSC_ILi512EEEEEENSB_IJSD_SX_EEENSB_IJSX_NSC_ILi16384EEEEEEEEEEEEEvEENS14_INSA_13SM90_TMA_LOADENS16_IS18_S1A_NSW_INSB_IJNSB_IJS1B_NSC_ILi16EEEEEES1E_S1G_EEENSB_IJS1J_S1K_NSB_IJSX_NSC_ILi8192EEEEEEEEEEEEEvEEEENS_8epilogue10collective6detail29Sm90TmaWarpSpecializedAdapterINS23_15DefaultEpilogueISM_NSB_IJNSB_IJllllEEESD_SX_EEES28_NS22_6thread17LinearCombinationISM_Li1EffLNS29_9ScaleType4KindE0ELNS_15FloatRoundStyleE2ESM_EENS_4gemm15EpilogueDefaultEEEEEvvEEEEvNT_6ParamsE,@"STO_CUDA_ENTRY STV_DEFAULT"
_ZN7cutlass13device_kernelINS_4conv6kernel13ConvUniversalINS1_16ConvProblemShapeILNS1_8OperatorE0ELi3EEENS1_10collective14CollectiveConvINS1_46MainloopSm90TmaGmmaWarpSpecializedImplicitGemmILS5_0ELi4ELi3EN4cute5tupleIJNSA_1CILi1EEESD_SD_EEENS1_36KernelImplicitTmaWarpSpecializedSm90ELi1EEENSB_IJNSC_ILi256EEENSC_ILi128EEENSB_IJNSC_ILi64EEEEEEEEENS_6half_tESM_NSA_8TiledMMAINSA_8MMA_AtomIJNSA_4SM904GMMA26MMA_64x128x16_F32F16F16_SSILNSQ_5MajorE0ELSS_0ELNSQ_7ScaleInE1ELST_1EEEEEENSA_6LayoutISE_NSB_IJNSC_ILi0EEESX_SX_EEEEENSB_IJNSA_10UnderscoreES10_S10_EEEEENS7_6detail26Sm90ImplicitGemmTileTraitsINSA_20SM90_TMA_LOAD_IM2COLENSA_14ComposedLayoutINSA_7SwizzleILi3ELi4ELi3EEENSA_18smem_ptr_flag_bitsILi16EEENSW_INSB_IJNSB_IJNSC_ILi8EEENSC_ILi32EEEEEENSB_IJSJ_SD_EEENSB_IJSD_NSC_ILi4EEEEEEEEENSB_IJNSB_IJSJ_NSC_ILi512EEEEEENSB_IJSD_SX_EEENSB_IJSX_NSC_ILi16384EEEEEEEEEEEEEvEENS14_INSA_13SM90_TMA_LOADENS16_IS18_S1A_NSW_INSB_IJNSB_IJS1B_NSC_ILi16EEEEEES1E_S1G_EEENSB_IJS1J_S1K_NSB_IJSX_NSC_ILi8192EEEEEEEEEEEEEvEEEENS_8epilogue10collective6detail29Sm90TmaWarpSpecializedAdapterINS23_15DefaultEpilogueISM_NSB_IJNSB_IJllllEEESD_SX_EEES28_NS22_6thread17LinearCombinationISM_Li1EffLNS29_9ScaleType4KindE0ELNS_15FloatRoundStyleE2ESM_EENS_4gemm15EpilogueDefaultEEEEEvvEEEEvNT_6ParamsE:
[----:B------:R-:W0:Y:S01]  /*0000*/  LDC R1, c[0x0][0x28] ;  /* 0x00000a00ff017b82 */ /* 0x000e220000000800 */
[----:B------:R-:W1:Y:S01]  /*0010*/  S2R R4, SR_TID.X ;  /* 0x0000000000047919 */ /* 0x000e620000002100 */
[----:B------:R-:W-:Y:S01]  /*0020*/  ELECT P0, URZ, PT ;  /* 0x00000000003f782f */ /* 0x000fe20003800000 */
[----:B------:R-:W-:Y:S01]  /*0030*/  BSSY B0, `(.L_x_0) ;  /* 0x0000015000007945 */ /* 0x000fe20003800000 */
[----:B0-----:R-:W-:Y:S01]  /*0040*/  VIADD R1, R1, 0xfffffc18 ;  /* 0xfffffc1801017836 */ /* 0x001fe20000000000 */
[----:B-1----:R-:W-:-:S05]  /*0050*/  SHF.R.U32.HI R0, RZ, 0x5, R4 ;  /* 0x00000005ff007819 */ /* 0x002fca0000011604 */
[----:B------:R-:W0:Y:S02]  /*0060*/  SHFL.IDX PT, R2, R0, RZ, 0x1f ;  /* 0x00001fff00027589 */ /* 0x000e2400000e0000 */
[----:B0-----:R-:W-:Y:S02]  /*0070*/  R2UR UR4, R2 ;  /* 0x00000000020472ca */ /* 0x001fe400000e0000 */
[----:B------:R-:W-:-:S06]  /*0080*/  SHF.R.U32.HI R2, RZ, 0x7, R4 ;  /* 0x00000007ff027819 */ /* 0x000fcc0000011604 */
[----:B------:R-:W0:Y:S05]  /*0090*/  SHFL.IDX PT, R2, R2, RZ, 0x1f ;  /* 0x00001fff02027589 */ /* 0x000e2a00000e0000 */
[----:B------:R-:W-:Y:S02]  /*00a0*/  USHF.R.S32.HI UR5, URZ, 0x1f, UR4 ;  /* 0x0000001f3f057899 */ /* 0x000fe40008011404 */
[----:B------:R-:W-:Y:S02]  /*00b0*/  ISETP.NE.OR P0, PT, RZ, UR4, !P0 ;  /* 0x00000004ff007c0c */ /* 0x000fe4000c705670 */
[----:B------:R-:W-:-:S04]  /*00c0*/  ULEA.HI UR5, UR5, UR4, URZ, 0x2 ;  /* 0x0000000405057291 */ /* 0x000fc8000f8f103f */
[----:B------:R-:W-:-:S04]  /*00d0*/  ULOP3.LUT UR5, UR5, 0xfffffffc, URZ, 0xc0, !UPT ;  /* 0xfffffffc05057892 */ /* 0x000fc8000f8ec03f */
[----:B------:R-:W-:-:S03]  /*00e0*/  UIADD3 UR7, UR4, -UR5, URZ ;  /* 0x8000000504077290 */ /* 0x000fc6000fffe03f */
[----:B------:R-:W-:Y:S09]  /*00f0*/  @P0 BRA `(.L_x_1) ;  /* 0x0000000000200947 */ /* 0x000ff20003800000 */
[----:B------:R-:W-:Y:S02]  /*0100*/  ULDC.64 UR4, c[0x0][0x198] ;  /* 0x0000660000047ab9 */ /* 0x000fe40000000a00 */
[----:B------:R-:W-:Y:S02]  /*0110*/  UIADD3 UR8, UP0, UR4, 0xf0, URZ ;  /* 0x000000f004087890 */ /* 0x000fe4000ff1e03f */
[----:B------:R-:W-:Y:S02]  /*0120*/  UIADD3 UR4, UP1, UR4, 0x270, URZ ;  /* 0x0000027004047890 */ /* 0x000fe4000ff3e03f */
[----:B------:R-:W-:Y:S02]  /*0130*/  UIADD3.X UR9, URZ, UR5, URZ, UP0, !UPT ;  /* 0x000000053f097290 */ /* 0x000fe400087fe43f */
[----:B------:R-:W-:-:S07]  /*0140*/  UIADD3.X UR5, URZ, UR5, URZ, UP1, !UPT ;  /* 0x000000053f057290 */ /* 0x000fce0008ffe43f */
[----:B------:R1:W-:Y:S02]  /*0150*/  UTMACCTL.PF [UR8] ;  /* 0x00000000080079b9 */ /* 0x0003e40008040000 */
[----:B------:R1:W-:Y:S02]  /*0160*/  UTMACCTL.PF [UR4] ;  /* 0x00000000040079b9 */ /* 0x0003e40008040000 */
[----:B-1----:R-:W-:Y:S01]  /*0170*/  NOP ;  /* 0x0000000000007918 */ /* 0x002fe20000000000 */
.L_x_1:
[----:B------:R-:W-:Y:S05]  /*0180*/  BSYNC B0 ;  /* 0x0000000000007941 */ /* 0x000fea0003800000 */
.L_x_0:
[----:B------:R-:W1:Y:S01]  /*0190*/  SHFL.IDX PT, R0, R0, RZ, 0x1f ;  /* 0x00001fff00007589 */ /* 0x000e6200000e0000 */
[----:B0-----:R-:W-:-:S13]  /*01a0*/  R2UR UR12, R2 ;  /* 0x00000000020c72ca */ /* 0x001fda00000e0000 */
[----:B------:R-:W-:Y:S02]  /*01b0*/  ULOP3.LUT UP0, URZ, UR12, UR7, URZ, 0xfc, !UPT ;  /* 0x000000070c3f7292 */ /* 0x000fe4000f80fc3f */
[----:B------:R-:W-:Y:S02]  /*01c0*/  UISETP.NE.AND UP1, UPT, UR12, 0x1, UPT ;  /* 0x000000010c00788c */ /* 0x000fe4000bf25270 */
[----:B------:R-:W-:-:S04]  /*01d0*/  USEL UR6, URZ, 0x1, UP0 ;  /* 0x000000013f067887 */ /* 0x000fc80008000000 */
[----:B------:R-:W-:Y:S01]  /*01e0*/  USEL UR6, UR6, 0x2, UP1 ;  /* 0x0000000206067887 */ /* 0x000fe20008800000 */
[----:B-1----:R-:W-:-:S13]  /*01f0*/  ISETP.NE.AND P0, PT, R0, RZ, PT ;  /* 0x000000ff0000720c */ /* 0x002fda0003f05270 */
[----:B------:R-:W-:Y:S05]  /*0200*/  @P0 BRA `(.L_x_2) ;  /* 0x0000000000580947 */ /* 0x000fea0003800000 */
[----:B------:R-:W0:Y:S01]  /*0210*/  S2UR UR10, SR_CgaCtaId ;  /* 0x00000000000a79c3 */ /* 0x000e220000008800 */
[----:B------:R-:W-:Y:S01]  /*0220*/  UMOV UR4, 0x400 ;  /* 0x0000040000047882 */ /* 0x000fe20000000000 */
[----:B------:R-:W-:Y:S01]  /*0230*/  UMOV UR5, 0x1 ;  /* 0x0000000100057882 */ /* 0x000fe20000000000 */
[----:B------:R-:W-:Y:S01]  /*0240*/  UMOV UR8, 0x80 ;  /* 0x0000008000087882 */ /* 0x000fe20000000000 */
[----:B------:R-:W-:Y:S01]  /*0250*/  ELECT P0, URZ, PT ;  /* 0x00000000003f782f */ /* 0x000fe20003800000 */
[----:B------:R-:W-:-:S04]  /*0260*/  UIADD3 UR8, -UR8, 0x100000, URZ ;  /* 0x0010000008087890 */ /* 0x000fc8000fffe13f */
[----:B------:R-:W-:Y:S02]  /*0270*/  USHF.L.U32 UR9, UR8, 0xb, URZ ;  /* 0x0000000b08097899 */ /* 0x000fe4000800063f */
[----:B------:R-:W-:Y:S02]  /*0280*/  USHF.L.U32 UR8, UR8, 0x1, URZ ;  /* 0x0000000108087899 */ /* 0x000fe4000800063f */
[----:B0-----:R-:W-:Y:S02]  /*0290*/  ULEA UR10, UR10, UR4, 0x18 ;  /* 0x000000040a0a7291 */ /* 0x001fe4000f8ec03f */
[----:B------:R-:W-:-:S04]  /*02a0*/  UIADD3 UR4, -UR5, 0x100000, URZ ;  /* 0x0010000005047890 */ /* 0x000fc8000fffe13f */
[----:B------:R-:W-:Y:S02]  /*02b0*/  USHF.L.U32 UR5, UR4, 0xb, URZ ;  /* 0x0000000b04057899 */ /* 0x000fe4000800063f */
[----:B------:R-:W-:Y:S01]  /*02c0*/  USHF.L.U32 UR4, UR4, 0x1, URZ ;  /* 0x0000000104047899 */ /* 0x000fe2000800063f */
[----:B------:R-:W0:Y:S11]  /*02d0*/  FENCE.VIEW.ASYNC.S ;  /* 0x00000000000073c6 */ /* 0x000e360000000000 */
[----:B0-----:R0:W1:Y:S01]  /*02e0*/  SYNCS.EXCH.64 URZ, [UR10+0x30000], UR4 ;  /* 0x030000040a3f75b2 */ /* 0x0010620008000100 */
[----:B------:R0:W2:Y:S01]  /*02f0*/  SYNCS.EXCH.64 URZ, [UR10+0x30020], UR8 ;  /* 0x030020080a3f75b2 */ /* 0x0000a20008000100 */
[----:B------:R0:W3:Y:S01]  /*0300*/  SYNCS.EXCH.64 URZ, [UR10+0x30008], UR4 ;  /* 0x030008040a3f75b2 */ /* 0x0000e20008000100 */
[----:B------:R0:W4:Y:S01]  /*0310*/  SYNCS.EXCH.64 URZ, [UR10+0x30028], UR8 ;  /* 0x030028080a3f75b2 */ /* 0x0001220008000100 */
[----:B------:R0:W0:Y:S01]  /*0320*/  SYNCS.EXCH.64 URZ, [UR10+0x30010], UR4 ;  /* 0x030010040a3f75b2 */ /* 0x0000220008000100 */
[----:B------:R0:W0:Y:S01]  /*0330*/  SYNCS.EXCH.64 URZ, [UR10+0x30030], UR8 ;  /* 0x030030080a3f75b2 */ /* 0x0000220008000100 */
[----:B------:R0:W0:Y:S01]  /*0340*/  SYNCS.EXCH.64 URZ, [UR10+0x30018], UR4 ;  /* 0x030018040a3f75b2 */ /* 0x0000220008000100 */
[----:B------:R0:W0:Y:S01]  /*0350*/  SYNCS.EXCH.64 URZ, [UR10+0x30038], UR8 ;  /* 0x030038080a3f75b2 */ /* 0x0000220008000100 */
[----:B------:R-:W-:Y:S01]  /*0360*/  NOP ;  /* 0x0000000000007918 */ /* 0x000fe20000000000 */
.L_x_2:
[----:B0-----:R-:W-:Y:S01]  /*0370*/  ULDC.64 UR4, c[0x0][0x618] ;  /* 0x0001860000047ab9 */ /* 0x001fe20000000a00 */
[----:B------:R-:W-:Y:S01]  /*0380*/  NOP ;  /* 0x0000000000007918 */ /* 0x000fe20000000000 */
[----:B------:R-:W-:Y:S01]  /*0390*/  ISETP.NE.U32.AND P0, PT, RZ, UR4, PT ;  /* 0x00000004ff007c0c */ /* 0x000fe2000bf05070 */
[----:B------:R-:W-:Y:S01]  /*03a0*/  NOP ;  /* 0x0000000000007918 */ /* 0x000fe20000000000 */
[----:B------:R-:W-:Y:S01]  /*03b0*/  ULDC.64 UR20, c[0x0][0x208] ;  /* 0x0000820000147ab9 */ /* 0x000fe20000000a00 */
[----:B-1234-:R-:W-:Y:S01]  /*03c0*/  BAR.SYNC.DEFER_BLOCKING 0x0 ;  /* 0x0000000000007b1d */ /* 0x01efe20000010000 */
[----:B------:R-:W-:-:S13]  /*03d0*/  ISETP.NE.AND.EX P0, PT, RZ, UR5, PT, P0 ;  /* 0x00000005ff007c0c */ /* 0x000fda000bf05300 */
[----:B------:R-:W-:Y:S05]  /*03e0*/  @!P0 BRA `(.L_x_3) ;  /* 0x0000000000208947 */ /* 0x000fea0003800000 */
[----:B------:R-:W0:Y:S02]  /*03f0*/  LDC.64 R2, c[0x0][0x618] ;  /* 0x00018600ff027b82 */ /* 0x000e240000000a00 */
[----:B0-----:R-:W2:Y:S02]  /*0400*/  LDG.E.64 R2, desc[UR20][R2.64] ;  /* 0x0000001402027981 */ /* 0x001ea4000c1e1b00 */
[----:B--2---:R-:W-:-:S04]  /*0410*/  ISETP.NE.U32.AND P0, PT, R2, RZ, PT ;  /* 0x000000ff0200720c */ /* 0x004fc80003f05070 */
[----:B------:R-:W-:-:S13]  /*0420*/  ISETP.NE.AND.EX P0, PT, R3, RZ, PT, P0 ;  /* 0x000000ff0300720c */ /* 0x000fda0003f05300 */
[----:B------:R-:W-:Y:S05]  /*0430*/  @!P0 BRA `(.L_x_3) ;  /* 0x00000000000c8947 */ /* 0x000fea0003800000 */
[----:B------:R-:W2:Y:S02]  /*0440*/  LD.E R2, desc[UR20][R2.64] ;  /* 0x0000001402027980 */ /* 0x000ea4000c101900 */
[----:B--2---:R-:W-:Y:S01]  /*0450*/  R2UR UR11, R2 ;  /* 0x00000000020b72ca */ /* 0x004fe200000e0000 */
[----:B------:R-:W-:-:S14]  /*0460*/  BRA `(.L_x_4) ;  /* 0x0000000000247947 */ /* 0x000fdc0003800000 */
.L_x_3:
[----:B------:R-:W-:Y:S02]  /*0470*/  ULDC.64 UR4, c[0x0][0x608] ;  /* 0x0001820000047ab9 */ /* 0x000fe40000000a00 */
[----:B------:R-:W-:-:S04]  /*0480*/  ISETP.NE.U32.AND P0, PT, RZ, UR4, PT ;  /* 0x00000004ff007c0c */ /* 0x000fc8000bf05070 */
[----:B------:R-:W-:-:S13]  /*0490*/  ISETP.NE.AND.EX P0, PT, RZ, UR5, PT, P0 ;  /* 0x00000005ff007c0c */ /* 0x000fda000bf05300 */
[----:B------:R-:W-:Y:S05]  /*04a0*/  @!P0 BRA `(.L_x_5) ;  /* 0x0000000000108947 */ /* 0x000fea0003800000 */
[----:B------:R-:W0:Y:S02]  /*04b0*/  LDC.64 R2, c[0x0][0x608] ;  /* 0x00018200ff027b82 */ /* 0x000e240000000a00 */
[----:B0-----:R-:W2:Y:S02]  /*04c0*/  LDG.E R2, desc[UR20][R2.64] ;  /* 0x0000001402027981 */ /* 0x001ea4000c1e1900 */
[----:B--2---:R-:W-:Y:S01]  /*04d0*/  R2UR UR11, R2 ;  /* 0x00000000020b72ca */ /* 0x004fe200000e0000 */
[----:B------:R-:W-:-:S14]  /*04e0*/  BRA `(.L_x_4) ;  /* 0x0000000000047947 */ /* 0x000fdc0003800000 */
.L_x_5:
[----:B------:R-:W-:-:S05]  /*04f0*/  ULDC UR11, c[0x0][0x600] ;  /* 0x00018000000b7ab9 */ /* 0x000fca0000000800 */
.L_x_4:
[----:B------:R-:W-:Y:S02]  /*0500*/  ULDC.64 UR4, c[0x0][0x620] ;  /* 0x0001880000047ab9 */ /* 0x000fe40000000a00 */
[----:B------:R-:W-:-:S04]  /*0510*/  ISETP.NE.U32.AND P0, PT, RZ, UR4, PT ;  /* 0x00000004ff007c0c */ /* 0x000fc8000bf05070 */
        /* <DEDUP_REMOVED lines=10> */
.L_x_6:
        /* <DEDUP_REMOVED lines=8> */
.L_x_8:
[----:B------:R-:W-:-:S05]  /*0640*/  ULDC UR22, c[0x0][0x604] ;  /* 0x0001810000167ab9 */ /* 0x000fca0000000800 */
.L_x_7:
[----:B------:R-:W-:Y:S01]  /*0650*/  ULDC UR4, c[0x0][0x3dc] ;  /* 0x0000f70000047ab9 */ /* 0x000fe20000000800 */
[----:B------:R-:W-:Y:S01]  /*0660*/  ISETP.NE.AND P0, PT, RZ, UR12, PT ;  /* 0x0000000cff007c0c */ /* 0x000fe2000bf05270 */
[----:B------:R-:W-:Y:S01]  /*0670*/  UIADD3 UR4, UR4, 0x3f, URZ ;  /* 0x0000003f04047890 */ /* 0x000fe2000fffe03f */
[----:B------:R-:W-:-:S03]  /*0680*/  ULDC.64 UR8, c[0x0][0x3e0] ;  /* 0x0000f80000087ab9 */ /* 0x000fc60000000a00 */
[----:B------:R-:W-:Y:S02]  /*0690*/  USHF.R.S32.HI UR5, URZ, 0x1f, UR4 ;  /* 0x0000001f3f057899 */ /* 0x000fe40008011404 */
[----:B------:R-:W-:Y:S02]  /*06a0*/  UIMAD UR8, UR9, UR8, URZ ;  /* 0x00000008090872a4 */ /* 0x000fe4000f8e023f */
[----:B------:R-:W-:-:S03]  /*06b0*/  ULEA.HI UR4, UR5, UR4, URZ, 0x6 ;  /* 0x0000000405047291 */ /* 0x000fc6000f8f303f */
[----:B------:R-:W-:Y:S01]  /*06c0*/  ULDC UR5, c[0x0][0x3e8] ;  /* 0x0000fa0000057ab9 */ /* 0x000fe20000000800 */
[----:B------:R-:W-:Y:S02]  /*06d0*/  USHF.R.S32.HI UR4, URZ, 0x6, UR4 ;  /* 0x000000063f047899 */ /* 0x000fe40008011404 */
[----:B------:R-:W-:-:S04]  /*06e0*/  UIMAD UR5, UR8, UR5, URZ ;  /* 0x00000005080572a4 */ /* 0x000fc8000f8e023f */
[----:B------:R-:W-:Y:S01]  /*06f0*/  UIMAD UR5, UR4, UR5, URZ ;  /* 0x00000005040572a4 */ /* 0x000fe2000f8e023f */
[----:B------:R-:W-:Y:S11]  /*0700*/  @!P0 BRA `(.L_x_9) ;  /* 0x0000015800508947 */ /* 0x000ff60003800000 */
[----:B------:R-:W-:-:S06]  /*0710*/  UISETP.NE.AND UP0, UPT, UR12, 0x1, UPT ;  /* 0x000000010c00788c */ /* 0x000fcc000bf05270 */
[----:B------:R-:W-:-:S13]  /*0720*/  PLOP3.LUT P0, PT, PT, PT, UP0, 0x80, 0x0 ;  /* 0x000000000000781c */ /* 0x000fda0003f0f008 */
[----:B------:R-:W-:Y:S05]  /*0730*/  @P0 EXIT ;  /* 0x000000000000094d */ /* 0x000fea0003800000 */
[----:B------:R0:W-:Y:S01]  /*0740*/  STL [R1], RZ ;  /* 0x000000ff01007387 */ /* 0x0001e20000100800 */
[----:B------:R-:W-:Y:S01]  /*0750*/  UISETP.GE.AND UP0, UPT, UR5, 0x1, UPT ;  /* 0x000000010500788c */ /* 0x000fe2000bf06270 */
[----:B------:R-:W-:Y:S01]  /*0760*/  CS2R R86, SRZ ;  /* 0x0000000000567805 */ /* 0x000fe2000001ff00 */
[----:B------:R-:W-:Y:S01]  /*0770*/  UMOV UR4, URZ ;  /* 0x0000003f00047c82 */ /* 0x000fe20008000000 */
[----:B------:R0:W-:Y:S01]  /*0780*/  STL [R1+0x4], RZ ;  /* 0x000004ff01007387 */ /* 0x0001e20000100800 */
[----:B------:R-:W-:Y:S02]  /*0790*/  CS2R R152, SRZ ;  /* 0x0000000000987805 */ /* 0x000fe4000001ff00 */
[----:B------:R-:W-:Y:S02]  /*07a0*/  CS2R R154, SRZ ;  /* 0x00000000009a7805 */ /* 0x000fe4000001ff00 */
[----:B------:R-:W-:Y:S01]  /*07b0*/  PLOP3.LUT P0, PT, PT, PT, UP0, 0x80, 0x0 ;  /* 0x000000000000781c */ /* 0x000fe20003f0f008 */
[----:B------:R0:W-:Y:S01]  /*07c0*/  STL [R1+0x8], RZ ;  /* 0x000008ff01007387 */ /* 0x0001e20000100800 */
[----:B------:R-:W-:-:S02]  /*07d0*/  CS2R R156, SRZ ;  /* 0x00000000009c7805 */ /* 0x000fc4000001ff00 */
[----:B------:R-:W-:Y:S02]  /*07e0*/  CS2R R158, SRZ ;  /* 0x00000000009e7805 */ /* 0x000fe4000001ff00 */
[----:B------:R-:W-:Y:S01]  /*07f0*/  CS2R R160, SRZ ;  /* 0x0000000000a07805 */ /* 0x000fe2000001ff00 */
[----:B------:R0:W-:Y:S01]  /*0800*/  STL [R1+0xc], RZ ;  /* 0x00000cff01007387 */ /* 0x0001e20000100800 */
[----:B------:R-:W-:Y:S02]  /*0810*/  CS2R R162, SRZ ;  /* 0x0000000000a27805 */ /* 0x000fe4000001ff00 */
[----:B------:R-:W-:Y:S02]  /*0820*/  CS2R R164, SRZ ;  /* 0x0000000000a47805 */ /* 0x000fe4000001ff00 */
[----:B------:R-:W-:Y:S01]  /*0830*/  CS2R R166, SRZ ;  /* 0x0000000000a67805 */ /* 0x000fe2000001ff00 */
        /* <DEDUP_REMOVED lines=116> */
[----:B------:R0:W-:Y:S04]  /*0f80*/  STL [R1+0x84], RZ ;  /* 0x000084ff01007387 */ /* 0x0001e80000100800 */
        /* <DEDUP_REMOVED lines=29> */
[----:B------:R0:W-:Y:S01]  /*1160*/  STL [R1+0xfc], RZ ;  /* 0x0000fcff01007387 */ /* 0x0001e20000100800 */
[----:B------:R-:W-:Y:S05]  /*1170*/  @!P0 BRA `(.L_x_10) ;  /* 0x0000002000dc8947 */ /* 0x000fea0003800000 */
[----:B------:R-:W-:-:S04]  /*1180*/  ULOP3.LUT UR4, UR6, 0x1, URZ, 0xfc, !UPT ;  /* 0x0000000106047892 */ /* 0x000fc8000f8efc3f */
[----:B------:R-:W-:-:S06]  /*1190*/  UISETP.NE.AND UP0, UPT, UR4, 0x3, UPT ;  /* 0x000000030400788c */ /* 0x000fcc000bf05270 */
[----:B------:R-:W-:-:S13]  /*11a0*/  PLOP3.LUT P1, PT, PT, PT, UP0, 0x80, 0x0 ;  /* 0x000000000000781c */ /* 0x000fda0003f2f008 */
[----:B------:R-:W-:Y:S05]  /*11b0*/  @!P1 BRA `(.L_x_11) ;  /* 0x0000000000049947 */ /* 0x000fea0003800000 */
[----:B------:R-:W-:Y:S01]  /*11c0*/  BPT.TRAP 0x1 ;  /* 0x000000040000795c */ /* 0x000fe20000300000 */
.L_x_11:
[----:B------:R-:W1:Y:S01]  /*11d0*/  S2UR UR7, SR_CgaCtaId ;  /* 0x00000000000779c3 */ /* 0x000e620000008800 */
[----:B------:R-:W-:Y:S01]  /*11e0*/  SHF.L.U32 R0, RZ, 0x1f, RZ ;  /* 0x0000001fff007819 */ /* 0x000fe200000006ff */
[----:B------:R-:W-:Y:S02]  /*11f0*/  UMOV UR4, 0x400 ;  /* 0x0000040000047882 */ /* 0x000fe40000000000 */
[----:B-1----:R-:W-:-:S12]  /*1200*/  ULEA UR4, UR7, UR4, 0x18 ;  /* 0x0000000407047291 */ /* 0x002fd8000f8ec03f */
.L_x_12:
[----:B-1----:R-:W-:-:S04]  /*1210*/  IMAD.U32 R3, RZ, RZ, UR4 ;  /* 0x00000004ff037e24 */ /* 0x002fc8000f8e00ff */
[----:B------:R1:W2:Y:S03]  /*1220*/  SYNCS.PHASECHK.TRANS64.TRYWAIT P1, [R3+URZ+0x30000], R0 ;  /* 0x03000000030075a7 */ /* 0x0002a6000802017f */
[----:B--2---:R-:W-:Y:S05]  /*1230*/  @!P1 NANOSLEEP.SYNCS 0x989680 ;  /* 0x009896800000995d */ /* 0x004fea0003900000 */
[----:B------:R-:W2:Y:S02]  /*1240*/  @!P1 SYNCS.PHASECHK.TRANS64 P1, [R3+URZ+0x30000], R0 ;  /* 0x03000000030095a7 */ /* 0x000ea4000802007f */
[----:B--2---:R-:W-:Y:S05]  /*1250*/  @!P1 BRA `(.L_x_12) ;  /* 0xfffffffc00ec9947 */ /* 0x004fea000383ffff */
[----:B------:R-:W-:Y:S01]  /*1260*/  UIADD3 UR7, UR4, 0x20000, URZ ;  /* 0x0002000004077890 */ /* 0x000fe2000fffe03f */
[----:B------:R-:W-:Y:S01]  /*1270*/  WARPGROUP.ARRIVE ;  /* 0x00000000000079c5 */ /* 0x000fe20000000000 */
[----:B------:R-:W-:Y:S02]  /*1280*/  USHF.R.U32.HI UR4, URZ, 0x4, UR4 ;  /* 0x000000043f047899 */ /* 0x000fe40008011604 */
[----:B------:R-:W-:Y:S02]  /*1290*/  USHF.R.U32.HI UR7, URZ, 0x4, UR7 ;  /* 0x000000043f077899 */ /* 0x000fe40008011607 */
[----:B------:R-:W-:Y:S02]  /*12a0*/  ULOP3.LUT UR4, UR4, 0x3fff, URZ, 0xc0, !UPT ;  /* 0x00003fff04047892 */ /* 0x000fe4000f8ec03f */
[----:B------:R-:W-:Y:S02]  /*12b0*/  ULOP3.LUT UR7, UR7, 0x3fff, URZ, 0xc0, !UPT ;  /* 0x00003fff07077892 */ /* 0x000fe4000f8ec03f */
[----:B------:R-:W-:-:S02]  /*12c0*/  ULOP3.LUT UR4, UR4, 0x10000, URZ, 0xfc, !UPT ;  /* 0x0001000004047892 */ /* 0x000fc4000f8efc3f */
[----:B------:R-:W-:Y:S01]  /*12d0*/  ULOP3.LUT UR8, UR7, 0x10000, URZ, 0xfc, !UPT ;  /* 0x0001000007087892 */ /* 0x000fe2000f8efc3f */
[----:B------:R-:W-:Y:S01]  /*12e0*/  UMOV UR13, 0x40000040 ;  /* 0x40000040000d7882 */ /* 0x000fe20000000000 */
[----:B------:R-:W-:-:S03]  /*12f0*/  UMOV UR15, 0x40000040 ;  /* 0x40000040000f7882 */ /* 0x000fc60000000000 */
[----:B------:R-:W-:Y:S02]  /*1300*/  UMOV UR12, UR4 ;  /* 0x00000004000c7c82 */ /* 0x000fe40008000000 */
[----:B------:R-:W-:Y:S02]  /*1310*/  UMOV UR14, UR8 ;  /* 0x00000008000e7c82 */ /* 0x000fe40008000000 */
[----:B------:R-:W-:Y:S01]  /*1320*/  HGMMA.64x128x16.F32 R68, gdesc[UR12], RZ, !UPT, gsb0 ;  /* 0x01e000000c4479f0 */ /* 0x000fe2000c0008ff */
[----:B------:R-:W-:Y:S01]  /*1330*/  UIADD3 UR12, UR4, 0x200, URZ ;  /* 0x00000200040c7890 */ /* 0x000fe2000fffe03f */
[----:B------:R-:W-:Y:S01]  /*1340*/  UMOV UR13, 0x40000040 ;  /* 0x40000040000d7882 */ /* 0x000fe20000000000 */
[----:B------:R-:W-:Y:S02]  /*1350*/  WARPGROUP.DEPBAR.LE gsb0, 0x0 ;  /* 0x00008000000079c5 */ /* 0x000fe40000010000 */
[----:B------:R-:W-:Y:S01]  /*1360*/  WARPGROUP.ARRIVE ;  /* 0x00000000000079c5 */ /* 0x000fe20000000000 */
[----:B------:R-:W-:Y:S01]  /*1370*/  IMAD.MOV.U32 R44, RZ, RZ, R88 ;  /* 0x000000ffff2c7224 */ /* 0x000fe200078e0058 */
[----:B------:R-:W-:Y:S01]  /*1380*/  MOV R43, R89 ;  /* 0x00000059002b7202 */ /* 0x000fe20000000f00 */
[----:B------:R-:W-:Y:S01]  /*1390*/  IMAD.MOV.U32 R42, RZ, RZ, R90 ;  /* 0x000000ffff2a7224 */ /* 0x000fe200078e005a */
[----:B------:R-:W-:Y:S01]  /*13a0*/  MOV R39, R93 ;  /* 0x0000005d00277202 */ /* 0x000fe20000000f00 */
[----:B------:R-:W-:-:S02]  /*13b0*/  IMAD.MOV.U32 R41, RZ, RZ, R91 ;  /* 0x000000ffff297224 */ /* 0x000fc400078e005b */
[----:B------:R-:W-:Y:S01]  /*13c0*/  HGMMA.64x128x16.F32 R152, gdesc[UR12], RZ, !UPT, gsb0 ;  /* 0x01e000000c9879f0 */ /* 0x000fe2000c0008ff */
[----:B------:R-:W-:Y:S01]  /*13d0*/  UIADD3 UR12, UR4, 0x400, URZ ;  /* 0x00000400040c7890 */ /* 0x000fe2000fffe03f */
[----:B------:R-:W-:Y:S01]  /*13e0*/  IMAD.MOV.U32 R40, RZ, RZ, R92 ;  /* 0x000000ffff287224 */ /* 0x000fe200078e005c */
[----:B------:R-:W-:Y:S01]  /*13f0*/  MOV R35, R97 ;  /* 0x0000006100237202 */ /* 0x000fe20000000f00 */
        /* <DEDUP_REMOVED lines=15> */
[----:B-1----:R-:W-:Y:S01]  /*14f0*/  MOV R3, R129 ;  /* 0x0000008100037202 */ /* 0x002fe20000000f00 */
[----:B------:R-:W-:Y:S01]  /*1500*/  IMAD.MOV.U32 R28, RZ, RZ, R104 ;  /* 0x000000ffff1c7224 */ /* 0x000fe200078e0068 */
[----:B------:R-:W-:Y:S01]  /*1510*/  UMOV UR13, 0x40000040 ;  /* 0x40000040000d7882 */ /* 0x000fe20000000000 */
        /* <DEDUP_REMOVED lines=28> */
[----:B------:R-:W-:-:S02]  /*16e0*/  IMAD.MOV.U32 R8, RZ, RZ, R124 ;  /* 0x000000ffff087224 */ /* 0x000fc400078e007c */
[----:B------:R-:W-:Y:S02]  /*16f0*/  IMAD.MOV.U32 R6, RZ, RZ, R126 ;  /* 0x000000ffff067224 */ /* 0x000fe400078e007e */
[----:B------:R-:W-:Y:S02]  /*1700*/  IMAD.MOV.U32 R5, RZ, RZ, R127 ;  /* 0x000000ffff057224 */ /* 0x000fe400078e007f */
[----:B------:R-:W-:Y:S02]  /*1710*/  IMAD.MOV.U32 R4, RZ, RZ, R128 ;  /* 0x000000ffff047224 */ /* 0x000fe400078e0080 */
[----:B------:R-:W-:Y:S02]  /*1720*/  IMAD.MOV.U32 R2, RZ, RZ, R130 ;  /* 0x000000ffff027224 */ /* 0x000fe400078e0082 */
[----:B------:R-:W-:Y:S02]  /*1730*/  IMAD.MOV.U32 R0, RZ, RZ, R131 ;  /* 0x000000ffff007224 */ /* 0x000fe400078e0083 */
        /* <DEDUP_REMOVED lines=35> */
[----:B------:R-:W-:Y:S01]  /*1970*/  IMAD.MOV.U32 R243, RZ, RZ, R9 ;  /* 0x000000fffff37224 */ /* 0x000fe200078e0009 */
[----:B------:R-:W-:Y:S02]  /*1980*/  WARPGROUP.DEPBAR.LE gsb0, 0x0 ;  /* 0x00008000000079c5 */ /* 0x000fe40000010000 */
[----:B------:R-:W-:Y:S01]  /*1990*/  WARPGROUP.ARRIVE ;  /* 0x00000000000079c5 */ /* 0x000fe20000000000 */
[----:B------:R1:W-:Y:S01]  /*19a0*/  STL.64 [R1+0x2d8], R214 ;  /* 0x0002d8d601007387 */ /* 0x0003e20000100a00 */
[----:B------:R-:W-:-:S02]  /*19b0*/  IMAD.MOV.U32 R244, RZ, RZ, R8 ;  /* 0x000000fffff47224 */ /* 0x000fc400078e0008 */
[----:B------:R-:W-:Y:S01]  /*19c0*/  IMAD.MOV.U32 R246, RZ, RZ, R6 ;  /* 0x000000fffff67224 */ /* 0x000fe200078e0006 */
[----:B------:R2:W-:Y:S01]  /*19d0*/  STL.64 [R1+0x2d0], R212 ;  /* 0x0002d0d401007387 */ /* 0x0005e20000100a00 */
[----:B------:R-:W-:Y:S01]  /*19e0*/  HGMMA.64x128x16.F32 R88, gdesc[UR12], RZ, !UPT, gsb0 ;  /* 0x01e000000c5879f0 */ /* 0x000fe2000c0008ff */
[----:B------:R-:W-:Y:S01]  /*19f0*/  UIADD3 UR12, UR4, 0x600, URZ ;  /* 0x00000600040c7890 */ /* 0x000fe2000fffe03f */
[----:B------:R-:W-:Y:S01]  /*1a00*/  IMAD.MOV.U32 R247, RZ, RZ, R5 ;  /* 0x000000fffff77224 */ /* 0x000fe200078e0005 */
[----:B------:R3:W-:Y:S01]  /*1a10*/  STL.64 [R1+0x2c8], R210 ;  /* 0x0002c8d201007387 */ /* 0x0007e20000100a00 */
[----:B------:R-:W-:Y:S01]  /*1a20*/  UMOV UR13, 0x40000040 ;  /* 0x40000040000d7882 */ /* 0x000fe20000000000 */
[----:B------:R-:W-:Y:S02]  /*1a30*/  IMAD.MOV.U32 R248, RZ, RZ, R4 ;  /* 0x000000fffff87224 */ /* 0x000fe400078e0004 */
[----:B------:R4:W-:Y:S01]  /*1a40*/  STL.64 [R1+0x2c0], R208 ;  /* 0x0002c0d001007387 */ /* 0x0009e20000100a00 */
[----:B-1----:R-:W-:-:S02]  /*1a50*/  IMAD.MOV.U32 R214, RZ, RZ, R38 ;  /* 0x000000ffffd67224 */ /* 0x002fc400078e0026 */
[----:B------:R-:W-:Y:S01]  /*1a60*/  IMAD.MOV.U32 R215, RZ, RZ, R37 ;  /* 0x000000ffffd77224 */ /* 0x000fe200078e0025 */
[----:B------:R1:W-:Y:S01]  /*1a70*/  STL.64 [R1+0x2b8], R206 ;  /* 0x0002b8ce01007387 */ /* 0x0003e20000100a00 */
[----:B--2---:R-:W-:Y:S01]  /*1a80*/  IMAD.MOV.U32 R212, RZ, RZ, R40 ;  /* 0x000000ffffd47224 */ /* 0x004fe200078e0028 */
[----:B------:R-:W-:Y:S01]  /*1a90*/  MOV R213, R39 ;  /* 0x0000002700d57202 */ /* 0x000fe20000000f00 */
[----:B------:R-:W-:Y:S01]  /*1aa0*/  IMAD.MOV.U32 R250, RZ, RZ, R2 ;  /* 0x000000fffffa7224 */ /* 0x000fe200078e0002 */
[----:B------:R2:W-:Y:S01]  /*1ab0*/  STL.64 [R1+0x2b0], R204 ;  /* 0x0002b0cc01007387 */ /* 0x0005e20000100a00 */
[----:B---3--:R-:W-:Y:S02]  /*1ac0*/  IMAD.MOV.U32 R210, RZ, RZ, R42 ;  /* 0x000000ffffd27224 */ /* 0x008fe400078e002a */
[----:B------:R-:W-:Y:S01]  /*1ad0*/  IMAD.MOV.U32 R211, RZ, RZ, R41 ;  /* 0x000000ffffd37224 */ /* 0x000fe200078e0029 */
[----:B------:R3:W-:Y:S01]  /*1ae0*/  STL.64 [R1+0x2a8], R202 ;  /* 0x0002a8ca01007387 */ /* 0x0007e20000100a00 */
[----:B----4-:R-:W-:Y:S01]  /*1af0*/  IMAD.MOV.U32 R208, RZ, RZ, R44 ;  /* 0x000000ffffd07224 */ /* 0x010fe200078e002c */
[----:B------:R-:W-:Y:S01]  /*1b00*/  MOV R209, R43 ;  /* 0x0000002b00d17202 */ /* 0x000fe20000000f00 */
[----:B------:R-:W-:Y:S01]  /*1b10*/  IMAD.MOV.U32 R251, RZ, RZ, R0 ;  /* 0x000000fffffb7224 */ /* 0x000fe200078e0000 */
[----:B------:R4:W-:Y:S01]  /*1b20*/  STL.64 [R1+0x2a0], R200 ;  /* 0x0002a0c801007387 */ /* 0x0009e20000100a00 */
[----:B-1----:R-:W-:-:S02]  /*1b30*/  IMAD.MOV.U32 R206, RZ, RZ, R46 ;  /* 0x000000ffffce7224 */ /* 0x002fc400078e002e */
[----:B------:R-:W-:Y:S01]  /*1b40*/  IMAD.MOV.U32 R207, RZ, RZ, R45 ;  /* 0x000000ffffcf7224 */ /* 0x000fe200078e002d */
[----:B------:R1:W-:Y:S01]  /*1b50*/  STL.64 [R1+0x298], R198 ;  /* 0x000298c601007387 */ /* 0x0003e20000100a00 */
[----:B--2---:R-:W-:Y:S01]  /*1b60*/  IMAD.MOV.U32 R204, RZ, RZ, R48 ;  /* 0x000000ffffcc7224 */ /* 0x004fe200078e0030 */
[----:B------:R-:W-:Y:S02]  /*1b70*/  MOV R205, R47 ;  /* 0x0000002f00cd7202 */ /* 0x000fe40000000f00 */
[----:B------:R2:W-:Y:S01]  /*1b80*/  STL.64 [R1+0x290], R196 ;  /* 0x000290c401007387 */ /* 0x0005e20000100a00 */
[----:B---3--:R-:W-:Y:S02]  /*1b90*/  IMAD.MOV.U32 R202, RZ, RZ, R50 ;  /* 0x000000ffffca7224 */ /* 0x008fe400078e0032 */
[----:B------:R-:W-:Y:S01]  /*1ba0*/  IMAD.MOV.U32 R203, RZ, RZ, R49 ;  /* 0x000000ffffcb7224 */ /* 0x000fe200078e0031 */
[----:B------:R3:W-:Y:S01]  /*1bb0*/  STL.64 [R1+0x288], R194 ;  /* 0x000288c201007387 */ /* 0x0007e20000100a00 */
[----:B----4-:R-:W-:Y:S01]  /*1bc0*/  IMAD.MOV.U32 R200, RZ, RZ, R52 ;  /* 0x000000ffffc87224 */ /* 0x010fe200078e0034 */
[----:B------:R-:W-:-:S02]  /*1bd0*/  MOV R201, R51 ;  /* 0x0000003300c97202 */ /* 0x000fc40000000f00 */
[----:B------:R4:W-:Y:S01]  /*1be0*/  STL.64 [R1+0x280], R192 ;  /* 0x000280c001007387 */ /* 0x0009e20000100a00 */
[----:B-1----:R-:W-:Y:S02]  /*1bf0*/  IMAD.MOV.U32 R198, RZ, RZ, R54 ;  /* 0x000000ffffc67224 */ /* 0x002fe400078e0036 */
[----:B------:R-:W-:Y:S01]  /*1c00*/  IMAD.MOV.U32 R199, RZ, RZ, R53 ;  /* 0x000000ffffc77224 */ /* 0x000fe200078e0035 */
[----:B------:R1:W-:Y:S01]  /*1c10*/  STL.64 [R1+0x278], R190 ;  /* 0x000278be01007387 */ /* 0x0003e20000100a00 */
[----:B--2---:R-:W-:Y:S01]  /*1c20*/  IMAD.MOV.U32 R196, RZ, RZ, R56 ;  /* 0x000000ffffc47224 */ /* 0x004fe200078e0038 */
[----:B------:R-:W-:Y:S02]  /*1c30*/  MOV R197, R55 ;  /* 0x0000003700c57202 */ /* 0x000fe40000000f00 */
[----:B------:R2:W-:Y:S01]  /*1c40*/  STL.64 [R1+0x270], R188 ;  /* 0x000270bc01007387 */ /* 0x0005e20000100a00 */
[----:B---3--:R-:W-:Y:S02]  /*1c50*/  IMAD.MOV.U32 R194, RZ, RZ, R58 ;  /* 0x000000ffffc27224 */ /* 0x008fe400078e003a */
[----:B------:R-:W-:Y:S01]  /*1c60*/  IMAD.MOV.U32 R195, RZ, RZ, R57 ;  /* 0x000000ffffc37224 */ /* 0x000fe200078e0039 */
[----:B----4-:R-:W-:Y:S01]  /*1c70*/  MOV R193, R59 ;  /* 0x0000003b00c17202 */ /* 0x010fe20000000f00 */
[----:B------:R-:W-:-:S02]  /*1c80*/  IMAD.MOV.U32 R192, RZ, RZ, R60 ;  /* 0x000000ffffc07224 */ /* 0x000fc400078e003c */
[----:B-1----:R-:W-:Y:S02]  /*1c90*/  IMAD.MOV.U32 R190, RZ, RZ, R62 ;  /* 0x000000ffffbe7224 */ /* 0x002fe400078e003e */
[----:B------:R-:W-:Y:S02]  /*1ca0*/  IMAD.MOV.U32 R191, RZ, RZ, R61 ;  /* 0x000000ffffbf7224 */ /* 0x000fe400078e003d */
[----:B--2---:R-:W-:Y:S01]  /*1cb0*/  IMAD.MOV.U32 R188, RZ, RZ, R64 ;  /* 0x000000ffffbc7224 */ /* 0x004fe200078e0040 */
[----:B------:R-:W-:Y:S01]  /*1cc0*/  MOV R189, R63 ;  /* 0x0000003f00bd7202 */ /* 0x000fe20000000f00 */
[----:B------:R-:W-:Y:S02]  /*1cd0*/  WARPGROUP.DEPBAR.LE gsb0, 0x0 ;  /* 0x00008000000079c5 */ /* 0x000fe40000010000 */
[----:B------:R-:W-:-:S06]  /*1ce0*/  WARPGROUP.ARRIVE ;  /* 0x00000000000079c5 */ /* 0x000fcc0000000000 */
[----:B------:R-:W-:Y:S01]  /*1cf0*/  HGMMA.64x128x16.F32 R24, gdesc[UR12], RZ, !UPT, gsb0 ;  /* 0x01e000000c1879f0 */ /* 0x000fe2000c0008ff */
[----:B------:R-:W-:Y:S02]  /*1d00*/  UIADD3 UR12, UR4, 0x2, URZ ;  /* 0x00000002040c7890 */ /* 0x000fe4000fffe03f */
[----:B------:R-:W-:Y:S01]  /*1d10*/  UIADD3 UR14, UR8, 0x2, URZ ;  /* 0x00000002080e7890 */ /* 0x000fe2000fffe03f */
[----:B------:R-:W-:Y:S01]  /*1d20*/  UMOV UR13, 0x40000040 ;  /* 0x40000040000d7882 */ /* 0x000fe20000000000 */
[----:B------:R-:W-:Y:S01]  /*1d30*/  UMOV UR15, 0x40000040 ;  /* 0x40000040000f7882 */ /* 0x000fe20000000000 */
[----:B------:R-:W-:Y:S02]  /*1d40*/  WARPGROUP.DEPBAR.LE gsb0, 0x0 ;  /* 0x00008000000079c5 */ /* 0x000fe40000010000 */
[----:B------:R-:W-:-:S06]  /*1d50*/  WARPGROUP.ARRIVE ;  /* 0x00000000000079c5 */ /* 0x000fcc0000000000 */
[----:B------:R-:W-:Y:S03]  /*1d60*/  HGMMA.64x128x16.F32 R188, gdesc[UR12], R188, gsb0 ;  /* 0x01e000000cbc79f0 */ /* 0x000fe600080008bc */
[----:B------:R-:W-:Y:S02]  /*1d70*/  WARPGROUP.DEPBAR.LE gsb0, 0x0 ;  /* 0x00008000000079c5 */ /* 0x000fe40000010000 */
[----:B------:R-:W-:Y:S04]  /*1d80*/  STL.64 [R1], R188 ;  /* 0x000000bc01007387 */ /* 0x000fe80000100a00 */
[----:B------:R-:W-:Y:S04]  /*1d90*/  STL.64 [R1+0x8], R190 ;  /* 0x000008be01007387 */ /* 0x000fe80000100a00 */
        /* <DEDUP_REMOVED lines=11> */
[----:B------:R1:W-:Y:S04]  /*1e50*/  STL.64 [R1+0x68], R214 ;  /* 0x000068d601007387 */ /* 0x0003e80000100a00 */
        /* <DEDUP_REMOVED lines=18> */
[----:B-1----:R-:W2:Y:S04]  /*1f80*/  LDL.LU.64 R214, [R1+0x2d8] ;  /* 0x0002d80001d67983 */ /* 0x002ea80000300a00 */
[----:B------:R-:W2:Y:S04]  /*1f90*/  LDL.LU.64 R212, [R1+0x2d0] ;  /* 0x0002d00001d47983 */ /* 0x000ea80000300a00 */
        /* <DEDUP_REMOVED lines=11> */
[----:B------:R-:W2:Y:S01]  /*2050*/  LDL.LU.64 R188, [R1+0x270] ;  /* 0x0002700001bc7983 */ /* 0x000ea20000300a00 */
[----:B------:R-:W-:Y:S01]  /*2060*/  UIADD3 UR12, UR4, 0x202, URZ ;  /* 0x00000202040c7890 */ /* 0x000fe2000fffe03f */
[----:B------:R-:W-:Y:S01]  /*2070*/  UMOV UR13, 0x40000040 ;  /* 0x40000040000d7882 */ /* 0x000fe20000000000 */
[----:B--2---:R-:W-:-:S07]  /*2080*/  WARPGROUP.ARRIVE ;  /* 0x00000000000079c5 */ /* 0x004fce0000000000 */
[----:B------:R-:W-:Y:S01]  /*2090*/  HGMMA.64x128x16.F32 R152, gdesc[UR12], R152, gsb0 ;  /* 0x01e000000c9879f0 */ /* 0x000fe20008000898 */
[----:B------:R-:W-:Y:S02]  /*20a0*/  UIADD3 UR12, UR4, 0x402, URZ ;  /* 0x00000402040c7890 */ /* 0x000fe4000fffe03f */
[----:B------:R-:W-:Y:S02]  /*20b0*/  WARPGROUP.DEPBAR.LE gsb0, 0x0 ;  /* 0x00008000000079c5 */ /* 0x000fe40000010000 */
        /* <DEDUP_REMOVED lines=32> */
[----:B-1----:R-:W2:Y:S04]  /*22c0*/  LDL.LU.64 R152, [R1] ;  /* 0x0000000001987983 */ /* 0x002ea80000300a00 */
        /* <DEDUP_REMOVED lines=31> */
[----:B------:R-:W-:Y:S01]  /*24c0*/  WARPGROUP.ARRIVE ;  /* 0x00000000000079c5 */ /* 0x000fe20000000000 */
[----:B------:R-:W-:-:S05]  /*24d0*/  UMOV UR13, 0x40000040 ;  /* 0x40000040000d7882 */ /* 0x000fca0000000000 */
[----:B------:R-:W-:Y:S01]  /*24e0*/  HGMMA.64x128x16.F32 R88, gdesc[UR12], R88, gsb0 ;  /* 0x01e000000c5879f0 */ /* 0x000fe20008000858 */
[----:B------:R-:W-:Y:S01]  /*24f0*/  UIADD3 UR12, UR4, 0x602, URZ ;  /* 0x00000602040c7890 */ /* 0x000fe2000fffe03f */
[----:B------:R-:W-:Y:S01]  /*2500*/  UMOV UR13, 0x40000040 ;  /* 0x40000040000d7882 */ /* 0x000fe20000000000 */
[----:B------:R-:W-:Y:S02]  /*2510*/  WARPGROUP.DEPBAR.LE gsb0, 0x0 ;  /* 0x00008000000079c5 */ /* 0x000fe40000010000 */
[----:B------:R-:W-:-:S07]  /*2520*/  WARPGROUP.ARRIVE ;  /* 0x00000000000079c5 */ /* 0x000fce0000000000 */
[----:B------:R-:W-:Y:S01]  /*2530*/  HGMMA.64x128x16.F32 R24, gdesc[UR12], R24, gsb0 ;  /* 0x01e000000c1879f0 */ /* 0x000fe20008000818 */
[----:B------:R-:W-:Y:S02]  /*2540*/  UIADD3 UR12, UR4, 0x4, URZ ;  /* 0x00000004040c7890 */ /* 0x000fe4000fffe03f */
[----:B------:R-:W-:Y:S01]  /*2550*/  UIADD3 UR14, UR8, 0x4, URZ ;  /* 0x00000004080e7890 */ /* 0x000fe2000fffe03f */
[----:B------:R-:W-:Y:S01]  /*2560*/  UMOV UR13, 0x40000040 ;  /* 0x40000040000d7882 */ /* 0x000fe20000000000 */
[----:B------:R-:W-:Y:S01]  /*2570*/  UMOV UR15, 0x40000040 ;  /* 0x40000040000f7882 */ /* 0x000fe20000000000 */
[----:B------:R-:W-:Y:S02]  /*2580*/  WARPGROUP.DEPBAR.LE gsb0, 0x0 ;  /* 0x00008000000079c5 */ /* 0x000fe40000010000 */
[----:B--2---:R-:W-:-:S06]  /*2590*/  WARPGROUP.ARRIVE ;  /* 0x00000000000079c5 */ /* 0x004fcc0000000000 */
[----:B------:R-:W-:Y:S03]  /*25a0*/  HGMMA.64x128x16.F32 R152, gdesc[UR12], R152, gsb0 ;  /* 0x01e000000c9879f0 */ /* 0x000fe60008000898 */
[----:B------:R-:W-:Y:S02]  /*25b0*/  WARPGROUP.DEPBAR.LE gsb0, 0x0 ;  /* 0x00008000000079c5 */ /* 0x000fe40000010000 */
[----:B------:R-:W-:Y:S01]  /*25c0*/  STL.64 [R1], R152 ;  /* 0x0000009801007387 */ /* 0x000fe20000100a00 */
[----:B------:R-:W-:Y:S01]  /*25d0*/  IMAD.MOV.U32 R2, RZ, RZ, R214 ;  /* 0x000000ffff027224 */ /* 0x000fe200078e00d6 */
[----:B------:R-:W-:Y:S01]  /*25e0*/  MOV R3, R213 ;  /* 0x000000d500037202 */ /* 0x000fe20000000f00 */
[----:B------:R-:W-:Y:S01]  /*25f0*/  IMAD.MOV.U32 R0, RZ, RZ, R215 ;  /* 0x000000ffff007224 */ /* 0x000fe200078e00d7 */
[----:B------:R1:W-:Y:S01]  /*2600*/  STL.64 [R1+0x8], R154 ;  /* 0x0000089a01007387 */ /* 0x0003e20000100a00 */
[----:B------:R-:W-:Y:S01]  /*2610*/  IMAD.MOV.U32 R4, RZ, RZ, R212 ;  /* 0x000000ffff047224 */ /* 0x000fe200078e00d4 */
[----:B------:R-:W-:Y:S01]  /*2620*/  MOV R7, R209 ;  /* 0x000000d100077202 */ /* 0x000fe20000000f00 */
[----:B------:R-:W-:Y:S01]  /*2630*/  IMAD.MOV.U32 R6, RZ, RZ, R210 ;  /* 0x000000ffff067224 */ /* 0x000fe200078e00d2 */
[----:B------:R-:W2:Y:S01]  /*2640*/  LDL.LU.64 R214, [R1+0x268] ;  /* 0x0002680001d67983 */ /* 0x000ea20000300a00 */
        /* <DEDUP_REMOVED lines=52> */
[----:B------:R-:W-:-:S02]  /*2990*/  IMAD.MOV.U32 R234, RZ, RZ, R174 ;  /* 0x000000ffffea7224 */ /* 0x000fc400078e00ae */
[----:B------:R-:W-:Y:S01]  /*29a0*/  IMAD.MOV.U32 R233, RZ, RZ, R175 ;  /* 0x000000ffffe97224 */ /* 0x000fe200078e00af */
[----:B------:R-:W2:Y:S01]  /*29b0*/  LDL.LU.64 R186, [R1+0x1f8] ;  /* 0x0001f80001ba7983 */ /* 0x000ea20000300a00 */
[----:B------:R-:W-:Y:S02]  /*29c0*/  IMAD.MOV.U32 R236, RZ, RZ, R172 ;  /* 0x000000ffffec7224 */ /* 0x000fe400078e00ac */
[----:B------:R-:W-:Y:S01]  /*29d0*/  IMAD.MOV.U32 R238, RZ, RZ, R170 ;  /* 0x000000ffffee7224 */ /* 0x000fe200078e00aa */
[----:B------:R-:W2:Y:S01]  /*29e0*/  LDL.LU.64 R184, [R1+0x1f0] ;  /* 0x0001f00001b87983 */ /* 0x000ea20000300a00 */
[----:B------:R-:W-:Y:S02]  /*29f0*/  IMAD.MOV.U32 R237, RZ, RZ, R171 ;  /* 0x000000ffffed7224 */ /* 0x000fe400078e00ab */
        /* <DEDUP_REMOVED lines=14> */
[----:B------:R-:W-:-:S03]  /*2ae0*/  IMAD.MOV.U32 R252, RZ, RZ, R156 ;  /* 0x000000fffffc7224 */ /* 0x000fc600078e009c */
        /* <DEDUP_REMOVED lines=9> */
[----:B-1----:R-:W2:Y:S04]  /*2b80*/  LDL.LU.64 R154, [R1+0x178] ;  /* 0x00017800019a7983 */ /* 0x002ea80000300a00 */
[----:B------:R-:W2:Y:S01]  /*2b90*/  LDL.LU.64 R152, [R1+0x170] ;  /* 0x0001700001987983 */ /* 0x000ea20000300a00 */
[----:B------:R-:W-:Y:S01]  /*2ba0*/  UIADD3 UR12, UR4, 0x204, URZ ;  /* 0x00000204040c7890 */ /* 0x000fe2000fffe03f */
[----:B------:R-:W-:Y:S01]  /*2bb0*/  UMOV UR13, 0x40000040 ;  /* 0x40000040000d7882 */ /* 0x000fe20000000000 */
[----:B--2---:R-:W-:-:S07]  /*2bc0*/  WARPGROUP.ARRIVE ;  /* 0x00000000000079c5 */ /* 0x004fce0000000000 */
[----:B------:R-:W-:Y:S01]  /*2bd0*/  HGMMA.64x128x16.F32 R152, gdesc[UR12], R152, gsb0 ;  /* 0x01e000000c9879f0 */ /* 0x000fe20008000898 */
[----:B------:R-:W-:Y:S01]  /*2be0*/  UIADD3 UR12, UR4, 0x404, URZ ;  /* 0x00000404040c7890 */ /* 0x000fe2000fffe03f */
[----:B------:R-:W-:Y:S01]  /*2bf0*/  UMOV UR13, 0x40000040 ;  /* 0x40000040000d7882 */ /* 0x000fe20000000000 */
        /* <DEDUP_REMOVED lines=15> */
[----:B-1----:R-:W2:Y:S04]  /*2cf0*/  LDL.LU R188, [R1] ;  /* 0x0000000001bc7983 */ /* 0x002ea80000300800 */
[----:B------:R-:W2:Y:S04]  /*2d00*/  LDL.LU R189, [R1+0x4] ;  /* 0x0000040001bd7983 */ /* 0x000ea80000300800 */
[----:B------:R-:W2:Y:S04]  /*2d10*/  LDL.LU R190, [R1+0x8] ;  /* 0x0000080001be7983 */ /* 0x000ea80000300800 */
[----:B------:R-:W2:Y:S01]  /*2d20*/  LDL.LU R191, [R1+0xc] ;  /* 0x00000c0001bf7983 */ /* 0x000ea20000300800 */
[----:B------:R-:W-:-:S06]  /*2d30*/  WARPGROUP.ARRIVE ;  /* 0x00000000000079c5 */ /* 0x000fcc0000000000 */
[----:B------:R-:W-:Y:S01]  /*2d40*/  HGMMA.64x128x16.F32 R88, gdesc[UR12], R88, gsb0 ;  /* 0x01e000000c5879f0 */ /* 0x000fe20008000858 */
[----:B------:R-:W-:Y:S01]  /*2d50*/  UIADD3 UR12, UR4, 0x604, URZ ;  /* 0x00000604040c7890 */ /* 0x000fe2000fffe03f */
[----:B------:R-:W-:Y:S01]  /*2d60*/  UMOV UR13, 0x40000040 ;  /* 0x40000040000d7882 */ /* 0x000fe20000000000 */
        /* <DEDUP_REMOVED lines=18> */
[----:B------:R-:W-:Y:S01]  /*2e90*/  IMAD.MOV.U32 R206, RZ, RZ, R238 ;  /* 0x000000ffffce7224 */ /* 0x000fe200078e00ee */
[----:B------:R-:W-:Y:S01]  /*2ea0*/  MOV R238, R14 ;  /* 0x0000000e00ee7202 */ /* 0x000fe20000000f00 */
[----:B------:R-:W-:Y:S01]  /*2eb0*/  IMAD.MOV.U32 R207, RZ, RZ, R237 ;  /* 0x000000ffffcf7224 */ /* 0x000fe200078e00ed */
[----:B------:R-:W-:Y:S02]  /*2ec0*/  WARPGROUP.DEPBAR.LE gsb0, 0x0 ;  /* 0x00008000000079c5 */ /* 0x000fe40000010000 */
[----:B------:R-:W-:-:S06]  /*2ed0*/  WARPGROUP.ARRIVE ;  /* 0x00000000000079c5 */ /* 0x000fcc0000000000 */
[----:B------:R-:W-:Y:S01]  /*2ee0*/  HGMMA.64x128x16.F32 R24, gdesc[UR12], R24, gsb0 ;  /* 0x01e000000c1879f0 */ /* 0x000fe20008000818 */
[----:B------:R-:W-:Y:S02]  /*2ef0*/  IMAD.MOV.U32 R208, RZ, RZ, R236 ;  /* 0x000000ffffd07224 */ /* 0x000fe400078e00ec */
[----:B------:R-:W-:Y:S01]  /*2f00*/  IMAD.MOV.U32 R210, RZ, RZ, R234 ;  /* 0x000000ffffd27224 */ /* 0x000fe200078e00ea */
[----:B------:R-:W-:Y:S01]  /*2f10*/  MOV R234, R18 ;  /* 0x0000001200ea7202 */ /* 0x000fe20000000f00 */
[----:B------:R-:W-:Y:S02]  /*2f20*/  IMAD.MOV.U32 R211, RZ, RZ, R233 ;  /* 0x000000ffffd37224 */ /* 0x000fe400078e00e9 */
[----:B------:R-:W-:Y:S02]  /*2f30*/  IMAD.MOV.U32 R212, RZ, RZ, R232 ;  /* 0x000000ffffd47224 */ /* 0x000fe400078e00e8 */
        /* <DEDUP_REMOVED lines=20> */
[----:B------:R-:W-:Y:S01]  /*3080*/  IMAD.MOV.U32 R251, RZ, RZ, R0 ;  /* 0x000000fffffb7224 */ /* 0x000fe200078e0000 */
[----:B------:R-:W-:-:S02]  /*3090*/  UIADD3 UR12, UR4, 0x6, URZ ;  /* 0x00000006040c7890 */ /* 0x000fc4000fffe03f */
[----:B------:R-:W-:Y:S01]  /*30a0*/  UIADD3 UR14, UR8, 0x6, URZ ;  /* 0x00000006080e7890 */ /* 0x000fe2000fffe03f */
[----:B------:R-:W-:Y:S01]  /*30b0*/  UMOV UR13, 0x40000040 ;  /* 0x40000040000d7882 */ /* 0x000fe20000000000 */
[----:B------:R-:W-:Y:S01]  /*30c0*/  UMOV UR15, 0x40000040 ;  /* 0x40000040000f7882 */ /* 0x000fe20000000000 */
[----:B------:R-:W-:Y:S02]  /*30d0*/  WARPGROUP.DEPBAR.LE gsb0, 0x0 ;  /* 0x00008000000079c5 */ /* 0x000fe40000010000 */
[----:B--2---:R-:W-:-:S06]  /*30e0*/  WARPGROUP.ARRIVE ;  /* 0x00000000000079c5 */ /* 0x004fcc0000000000 */
        /* <DEDUP_REMOVED lines=34> */
[----:B-1----:R-:W3:Y:S04]  /*3310*/  LDL.LU.64 R214, [R1+0x168] ;  /* 0x0001680001d67983 */ /* 0x002ee80000300a00 */
[----:B------:R-:W3:Y:S04]  /*3320*/  LDL.LU.64 R212, [R1+0x160] ;  /* 0x0001600001d47983 */ /* 0x000ee80000300a00 */
        /* <DEDUP_REMOVED lines=11> */
[----:B------:R-:W3:Y:S01]  /*33e0*/  LDL.LU.64 R188, [R1+0x100] ;  /* 0x0001000001bc7983 */ /* 0x000ee20000300a00 */
[----:B------:R-:W-:Y:S01]  /*33f0*/  UIADD3 UR12, UR4, 0x206, URZ ;  /* 0x00000206040c7890 */ /* 0x000fe2000fffe03f */
[----:B------:R-:W-:Y:S01]  /*3400*/  UMOV UR13, 0x40000040 ;  /* 0x40000040000d7882 */ /* 0x000fe20000000000 */
[----:B---3--:R-:W-:-:S07]  /*3410*/  WARPGROUP.ARRIVE ;  /* 0x00000000000079c5 */ /* 0x008fce0000000000 */
[----:B------:R-:W-:Y:S01]  /*3420*/  HGMMA.64x128x16.F32 R152, gdesc[UR12], R152, gsb0 ;  /* 0x01e000000c9879f0 */ /* 0x000fe20008000898 */
[----:B------:R-:W-:Y:S01]  /*3430*/  UIADD3 UR12, UR4, 0x406, URZ ;  /* 0x00000406040c7890 */ /* 0x000fe2000fffe03f */
[----:B------:R-:W-:Y:S01]  /*3440*/  UMOV UR13, 0x40000040 ;  /* 0x40000040000d7882 */ /* 0x000fe20000000000 */
[----:B------:R-:W-:Y:S02]  /*3450*/  WARPGROUP.DEPBAR.LE gsb0, 0x0 ;  /* 0x00008000000079c5 */ /* 0x000fe40000010000 */
[----:B------:R-:W-:-:S07]  /*3460*/  WARPGROUP.ARRIVE ;  /* 0x00000000000079c5 */ /* 0x000fce0000000000 */
[----:B------:R-:W-:Y:S01]  /*3470*/  HGMMA.64x128x16.F32 R88, gdesc[UR12], R88, gsb0 ;  /* 0x01e000000c5879f0 */ /* 0x000fe20008000858 */
[----:B------:R-:W-:Y:S01]  /*3480*/  UIADD3 UR12, UR4, 0x606, URZ ;  /* 0x00000606040c7890 */ /* 0x000fe2000fffe03f */
[----:B------:R-:W-:Y:S02]  /*3490*/  UMOV UR13, 0x40000040 ;  /* 0x40000040000d7882 */ /* 0x000fe40000000000 */
[----:B------:R-:W-:Y:S01]  /*34a0*/  UMOV UR4, 0x1 ;  /* 0x0000000100047882 */ /* 0x000fe20000000000 */
[----:B------:R-:W-:Y:S02]  /*34b0*/  WARPGROUP.DEPBAR.LE gsb0, 0x0 ;  /* 0x00008000000079c5 */ /* 0x000fe40000010000 */
[----:B------:R-:W-:-:S06]  /*34c0*/  WARPGROUP.ARRIVE ;  /* 0x00000000000079c5 */ /* 0x000fcc0000000000 */
[----:B--2---:R-:W-:Y:S03]  /*34d0*/  HGMMA.64x128x16.F32 R24, gdesc[UR12], R24, gsb0 ;  /* 0x01e000000c1879f0 */ /* 0x004fe60008000818 */
[----:B------:R-:W-:Y:S02]  /*34e0*/  WARPGROUP.DEPBAR.LE gsb0, 0x0 ;  /* 0x00008000000079c5 */ /* 0x000fe40000010000 */
.L_x_10:
[----:B------:R-:W-:-:S04]  /*34f0*/  UISETP.LT.AND UP0, UPT, UR5, 0x1, UPT ;  /* 0x000000010500788c */ /* 0x000fc8000bf01270 */
[----:B------:R-:W-:-:S04]  /*3500*/  USEL UR7, UR5, 0x1, UP0 ;  /* 0x0000000105077887 */ /* 0x000fc80008000000 */
[----:B------:R-:W-:-:S04]  /*3510*/  UIADD3 UR7, UR5, -UR7, URZ ;  /* 0x8000000705077290 */ /* 0x000fc8000fffe03f */
[----:B------:R-:W-:-:S06]  /*3520*/  UISETP.GE.AND UP0, UPT, UR7, 0x1, UPT ;  /* 0x000000010700788c */ /* 0x000fcc000bf06270 */
[----:B------:R-:W-:-:S13]  /*3530*/  PLOP3.LUT P1, PT, PT, PT, UP0, 0x80, 0x0 ;  /* 0x000000000000781c */ /* 0x000fda0003f2f008 */
[----:B------:R-:W-:Y:S05]  /*3540*/  @!P1 BRA `(.L_x_13) ;  /* 0x0000002800a09947 */ /* 0x000fea0003800000 */
[----:B------:R-:W-:Y:S01]  /*3550*/  IMAD.MOV.U32 R3, RZ, RZ, RZ ;  /* 0x000000ffff037224 */ /* 0x000fe200078e00ff */
[----:B------:R-:W-:Y:S02]  /*3560*/  ULOP3.LUT UR23, UR6, 0x1, URZ, 0xfc, !UPT ;  /* 0x0000000106177892 */ /* 0x000fe4000f8efc3f */
[----:B------:R-:W-:Y:S01]  /*3570*/  UISETP.NE.U32.AND UP0, UPT, UR4, URZ, UPT ;  /* 0x0000003f0400728c */ /* 0x000fe2000bf05070 */
[----:B------:R-:W-:Y:S01]  /*3580*/  UMOV UR8, UR7 ;  /* 0x0000000700087c82 */ /* 0x000fe20008000000 */
[----:B------:R-:W-:-:S09]  /*3590*/  UMOV UR5, URZ ;  /* 0x0000003f00057c82 */ /* 0x000fd20008000000 */
.L_x_18:
[----:B------:R-:W-:-:S06]  /*35a0*/  UISETP.NE.AND UP1, UPT, UR23, 0x3, UPT ;  /* 0x000000031700788c */ /* 0x000fcc000bf25270 */
[----:B------:R-:W-:-:S13]  /*35b0*/  PLOP3.LUT P2, PT, PT, PT, UP1, 0x80, 0x0 ;  /* 0x000000000000781c */ /* 0x000fda0003f4f018 */
[----:B------:R-:W-:Y:S05]  /*35c0*/  @!P2 BRA `(.L_x_14) ;  /* 0x000000000004a947 */ /* 0x000fea0003800000 */
[----:B------:R-:W-:Y:S01]  /*35d0*/  BPT.TRAP 0x1 ;  /* 0x000000040000795c */ /* 0x000fe20000300000 */
.L_x_14:
[----:B------:R-:W1:Y:S01]  /*35e0*/  S2UR UR10, SR_CgaCtaId ;  /* 0x00000000000a79c3 */ /* 0x000e620000008800 */
[----:B------:R-:W-:Y:S01]  /*35f0*/  UMOV UR9, 0x400 ;  /* 0x0000040000097882 */ /* 0x000fe20000000000 */
[----:B------:R-:W-:Y:S01]  /*3600*/  SHF.L.U32 R2, R3, 0x1f, RZ ;  /* 0x0000001f03027819 */ /* 0x000fe200000006ff */
[----:B-1----:R-:W-:-:S04]  /*3610*/  ULEA UR9, UR10, UR9, 0x18 ;  /* 0x000000090a097291 */ /* 0x002fc8000f8ec03f */
[----:B------:R-:W-:-:S12]  /*3620*/  ULEA UR10, UR4, UR9, 0x3 ;  /* 0x00000009040a7291 */ /* 0x000fd8000f8e183f */
.L_x_15:
[----:B-1----:R-:W-:-:S04]  /*3630*/  IMAD.U32 R0, RZ, RZ, UR10 ;  /* 0x0000000aff007e24 */ /* 0x002fc8000f8e00ff */
[----:B------:R1:W2:Y:S03]  /*3640*/  SYNCS.PHASECHK.TRANS64.TRYWAIT P1, [R0+URZ+0x30000], R2 ;  /* 0x03000002000075a7 */ /* 0x0002a6000802017f */
[----:B--2---:R-:W-:Y:S05]  /*3650*/  @!P1 NANOSLEEP.SYNCS 0x989680 ;  /* 0x009896800000995d */ /* 0x004fea0003900000 */
[----:B------:R-:W2:Y:S02]  /*3660*/  @!P1 SYNCS.PHASECHK.TRANS64 P1, [R0+URZ+0x30000], R2 ;  /* 0x03000002000095a7 */ /* 0x000ea4000802007f */
[----:B--2---:R-:W-:Y:S05]  /*3670*/  @!P1 BRA `(.L_x_15) ;  /* 0xfffffffc00ec9947 */ /* 0x004fea000383ffff */
        /* <DEDUP_REMOVED lines=32> */
[----:B--2---:R-:W2:Y:S04]  /*3880*/  LDL.LU.64 R24, [R1] ;  /* 0x0000000001187983 */ /* 0x004ea80000300a00 */
        /* <DEDUP_REMOVED lines=31> */
[----:B------:R-:W-:-:S02]  /*3a80*/  UIADD3 UR12, UR9, 0x20000, URZ ;  /* 0x00020000090c7890 */ /* 0x000fc4000fffe03f */
[----:B------:R-:W-:Y:S01]  /*3a90*/  USHF.R.U32.HI UR10, URZ, 0x4, UR9 ;  /* 0x000000043f0a7899 */ /* 0x000fe20008011609 */
[----:B------:R3:W-:Y:S01]  /*3aa0*/  STL [R1+0x170], R3 ;  /* 0x0001700301007387 */ /* 0x0007e20000100800 */
[----:B------:R-:W-:Y:S02]  /*3ab0*/  USHF.R.U32.HI UR12, URZ, 0x4, UR12 ;  /* 0x000000043f0c7899 */ /* 0x000fe4000801160c */
[----:B------:R-:W-:Y:S02]  /*3ac0*/  ULOP3.LUT UR10, UR10, 0x3fff, URZ, 0xc0, !UPT ;  /* 0x00003fff0a0a7892 */ /* 0x000fe4000f8ec03f */
[----:B------:R-:W-:Y:S02]  /*3ad0*/  ULOP3.LUT UR12, UR12, 0x3fff, URZ, 0xc0, !UPT ;  /* 0x00003fff0c0c7892 */ /* 0x000fe4000f8ec03f */
[----:B------:R-:W-:Y:S02]  /*3ae0*/  ULOP3.LUT UR10, UR10, 0x10000, URZ, 0xfc, !UPT ;  /* 0x000100000a0a7892 */ /* 0x000fe4000f8efc3f */
[----:B------:R-:W-:-:S02]  /*3af0*/  ULOP3.LUT UR12, UR12, 0x10000, URZ, 0xfc, !UPT ;  /* 0x000100000c0c7892 */ /* 0x000fc4000f8efc3f */
[----:B------:R-:W-:Y:S02]  /*3b00*/  ULEA UR10, UR4, UR10, 0xb ;  /* 0x0000000a040a7291 */ /* 0x000fe4000f8e583f */
[----:B------:R-:W-:Y:S01]  /*3b10*/  ULEA UR12, UR4, UR12, 0xa ;  /* 0x0000000c040c7291 */ /* 0x000fe2000f8e503f */
[----:B------:R-:W-:Y:S01]  /*3b20*/  UMOV UR17, 0x40000040 ;  /* 0x4000004000117882 */ /* 0x000fe20000000000 */
[----:B------:R-:W-:-:S03]  /*3b30*/  UMOV UR19, 0x40000040 ;  /* 0x4000004000137882 */ /* 0x000fc60000000000 */
[----:B------:R-:W-:Y:S02]  /*3b40*/  UMOV UR16, UR10 ;  /* 0x0000000a00107c82 */ /* 0x000fe40008000000 */
[----:B------:R-:W-:Y:S01]  /*3b50*/  UMOV UR18, UR12 ;  /* 0x0000000c00127c82 */ /* 0x000fe20008000000 */
[----:B--2---:R-:W-:-:S06]  /*3b60*/  WARPGROUP.ARRIVE ;  /* 0x00000000000079c5 */ /* 0x004fcc0000000000 */
[----:B------:R-:W-:Y:S01]  /*3b70*/  HGMMA.64x128x16.F32 R24, gdesc[UR16], R24, UP0, gsb0 ;  /* 0x01e00000101879f0 */ /* 0x000fe2000b800818 */
[----:B------:R-:W-:Y:S01]  /*3b80*/  UIADD3 UR16, UR10, 0x200, URZ ;  /* 0x000002000a107890 */ /* 0x000fe2000fffe03f */
[----:B------:R-:W-:Y:S01]  /*3b90*/  UMOV UR17, 0x40000040 ;  /* 0x4000004000117882 */ /* 0x000fe20000000000 */
[----:B------:R-:W-:Y:S02]  /*3ba0*/  WARPGROUP.DEPBAR.LE gsb0, 0x0 ;  /* 0x00008000000079c5 */ /* 0x000fe40000010000 */
[----:B------:R-:W-:Y:S01]  /*3bb0*/  STL.64 [R1], R24 ;  /* 0x0000001801007387 */ /* 0x000fe20000100a00 */
[----:B-1----:R-:W-:Y:S01]  /*3bc0*/  IMAD.MOV.U32 R2, RZ, RZ, R86 ;  /* 0x000000ffff027224 */ /* 0x002fe200078e0056 */
[----:B------:R-:W-:Y:S01]  /*3bd0*/  MOV R4, R84 ;  /* 0x0000005400047202 */ /* 0x000fe20000000f00 */
[----:B------:R-:W-:Y:S01]  /*3be0*/  IMAD.MOV.U32 R0, RZ, RZ, R87 ;  /* 0x000000ffff007224 */ /* 0x000fe200078e0057 */
[----:B------:R1:W-:Y:S01]  /*3bf0*/  STL.64 [R1+0x8], R26 ;  /* 0x0000081a01007387 */ /* 0x0003e20000100a00 */
[----:B---3--:R-:W-:Y:S01]  /*3c00*/  IMAD.MOV.U32 R3, RZ, RZ, R85 ;  /* 0x000000ffff037224 */ /* 0x008fe200078e0055 */
        /* <DEDUP_REMOVED lines=28> */
[----:B------:R-:W-:Y:S01]  /*3dd0*/  WARPGROUP.ARRIVE ;  /* 0x00000000000079c5 */ /* 0x000fe20000000000 */
        /* <DEDUP_REMOVED lines=15> */
[----:B------:R-:W-:Y:S01]  /*3ed0*/  HGMMA.64x128x16.F32 R152, gdesc[UR16], R152, UP0, gsb0 ;  /* 0x01e00000109879f0 */ /* 0x000fe2000b800898 */
        /* <DEDUP_REMOVED lines=45> */
[----:B------:R-:W-:-:S03]  /*41b0*/  WARPGROUP.DEPBAR.LE gsb0, 0x0 ;  /* 0x00008000000079c5 */ /* 0x000fc60000010000 */
        /* <DEDUP_REMOVED lines=14> */
[----:B-1----:R-:W3:Y:S04]  /*42a0*/  LDL.LU R188, [R1] ;  /* 0x0000000001bc7983 */ /* 0x002ee80000300800 */
[----:B------:R-:W3:Y:S04]  /*42b0*/  LDL.LU R189, [R1+0x4] ;  /* 0x0000040001bd7983 */ /* 0x000ee80000300800 */
[----:B------:R-:W3:Y:S04]  /*42c0*/  LDL.LU R190, [R1+0x8] ;  /* 0x0000080001be7983 */ /* 0x000ee80000300800 */
[----:B------:R-:W3:Y:S01]  /*42d0*/  LDL.LU R191, [R1+0xc] ;  /* 0x00000c0001bf7983 */ /* 0x000ee20000300800 */
[----:B------:R-:W-:Y:S01]  /*42e0*/  UIADD3 UR16, UR10, 0x400, URZ ;  /* 0x000004000a107890 */ /* 0x000fe2000fffe03f */
[----:B------:R-:W-:Y:S01]  /*42f0*/  WARPGROUP.ARRIVE ;  /* 0x00000000000079c5 */ /* 0x000fe20000000000 */
[----:B------:R-:W-:-:S07]  /*4300*/  UMOV UR17, 0x40000040 ;  /* 0x4000004000117882 */ /* 0x000fce0000000000 */
[----:B------:R-:W-:Y:S01]  /*4310*/  HGMMA.64x128x16.F32 R88, gdesc[UR16], R88, UP0, gsb0 ;  /* 0x01e00000105879f0 */ /* 0x000fe2000b800858 */
[----:B------:R-:W-:Y:S01]  /*4320*/  UIADD3 UR16, UR10, 0x600, URZ ;  /* 0x000006000a107890 */ /* 0x000fe2000fffe03f */
        /* <DEDUP_REMOVED lines=21> */
[----:B------:R-:W-:Y:S02]  /*4480*/  WARPGROUP.DEPBAR.LE gsb0, 0x0 ;  /* 0x00008000000079c5 */ /* 0x000fe40000010000 */
[----:B--2---:R-:W-:-:S06]  /*4490*/  WARPGROUP.ARRIVE ;  /* 0x00000000000079c5 */ /* 0x004fcc0000000000 */
[----:B------:R-:W-:Y:S01]  /*44a0*/  HGMMA.64x128x16.F32 R24, gdesc[UR16], R24, UP0, gsb0 ;  /* 0x01e00000101879f0 */ /* 0x000fe2000b800818 */
[----:B------:R-:W-:Y:S01]  /*44b0*/  IMAD.MOV.U32 R207, RZ, RZ, R237 ;  /* 0x000000ffffcf7224 */ /* 0x000fe200078e00ed */
[----:B------:R-:W-:Y:S01]  /*44c0*/  MOV R237, R15 ;  /* 0x0000000f00ed7202 */ /* 0x000fe20000000f00 */
[----:B------:R-:W-:Y:S02]  /*44d0*/  IMAD.MOV.U32 R209, RZ, RZ, R235 ;  /* 0x000000ffffd17224 */ /* 0x000fe400078e00eb */
[----:B------:R-:W-:Y:S02]  /*44e0*/  IMAD.MOV.U32 R210, RZ, RZ, R234 ;  /* 0x000000ffffd27224 */ /* 0x000fe400078e00ea */
[----:B------:R-:W-:Y:S01]  /*44f0*/  IMAD.MOV.U32 R211, RZ, RZ, R233 ;  /* 0x000000ffffd37224 */ /* 0x000fe200078e00e9 */
[----:B------:R-:W-:Y:S01]  /*4500*/  MOV R233, R19 ;  /* 0x0000001300e97202 */ /* 0x000fe20000000f00 */
[----:B------:R-:W-:Y:S02]  /*4510*/  IMAD.MOV.U32 R213, RZ, RZ, R231 ;  /* 0x000000ffffd57224 */ /* 0x000fe400078e00e7 */
[----:B------:R-:W-:-:S02]  /*4520*/  IMAD.MOV.U32 R214, RZ, RZ, R230 ;  /* 0x000000ffffd67224 */ /* 0x000fc400078e00e6 */
[----:B------:R-:W-:Y:S01]  /*4530*/  IMAD.MOV.U32 R215, RZ, RZ, R229 ;  /* 0x000000ffffd77224 */ /* 0x000fe200078e00e5 */
[----:B------:R-:W-:Y:S01]  /*4540*/  MOV R229, R23 ;  /* 0x0000001700e57202 */ /* 0x000fe20000000f00 */
        /* <DEDUP_REMOVED lines=22> */
[----:B---3--:R-:W-:-:S06]  /*46b0*/  WARPGROUP.ARRIVE ;  /* 0x00000000000079c5 */ /* 0x008fcc0000000000 */
        /* <DEDUP_REMOVED lines=143> */
[----:B------:R-:W-:-:S02]  /*4fb0*/  IMAD.MOV.U32 R6, RZ, RZ, R211 ;  /* 0x000000ffff067224 */ /* 0x000fc400078e00d3 */
[----:B------:R-:W-:Y:S01]  /*4fc0*/  IMAD.MOV.U32 R9, RZ, RZ, R208 ;  /* 0x000000ffff097224 */ /* 0x000fe200078e00d0 */
[----:B------:R-:W2:Y:S01]  /*4fd0*/  LDL.LU.64 R212, [R1+0x268] ;  /* 0x0002680001d47983 */ /* 0x000ea20000300a00 */
[----:B------:R-:W-:Y:S01]  /*4fe0*/  IMAD.MOV.U32 R11, RZ, RZ, R206 ;  /* 0x000000ffff0b7224 */ /* 0x000fe200078e00ce */
[----:B------:R-:W-:Y:S01]  /*4ff0*/  MOV R12, R205 ;  /* 0x000000cd000c7202 */ /* 0x000fe20000000f00 */
[----:B------:R-:W-:Y:S01]  /*5000*/  IMAD.MOV.U32 R10, RZ, RZ, R207 ;  /* 0x000000ffff0a7224 */ /* 0x000fe200078e00cf */
[----:B------:R-:W2:Y:S01]  /*5010*/  LDL.LU.64 R210, [R1+0x260] ;  /* 0x0002600001d27983 */ /* 0x000ea20000300a00 */
[----:B------:R-:W-:-:S03]  /*5020*/  IMAD.MOV.U32 R13, RZ, RZ, R204 ;  /* 0x000000ffff0d7224 */ /* 0x000fc600078e00cc */
        /* <DEDUP_REMOVED lines=127> */
[----:B------:R-:W-:-:S02]  /*5820*/  WARPGROUP.DEPBAR.LE gsb0, 0x0 ;  /* 0x00008000000079c5 */ /* 0x000fc40000010000 */
        /* <DEDUP_REMOVED lines=23> */
[----:B------:R-:W-:Y:S01]  /*59a0*/  IMAD.MOV.U32 R250, RZ, RZ, R2 ;  /* 0x000000fffffa7224 */ /* 0x000fe200078e0002 */
[----:B------:R-:W-:Y:S01]  /*59b0*/  UIADD3 UR14, UR10, 0x6, URZ ;  /* 0x000000060a0e7890 */ /* 0x000fe2000fffe03f */
[----:B------:R-:W-:Y:S01]  /*59c0*/  IMAD.MOV.U32 R233, RZ, RZ, R20 ;  /* 0x000000ffffe97224 */ /* 0x000fe200078e0014 */
[----:B------:R-:W-:Y:S01]  /*59d0*/  UIADD3 UR16, UR12, 0x6, URZ ;  /* 0x000000060c107890 */ /* 0x000fe2000fffe03f */
[----:B------:R-:W-:Y:S01]  /*59e0*/  IMAD.MOV.U32 R234, RZ, RZ, R19 ;  /* 0x000000ffffea7224 */ /* 0x000fe200078e0013 */
[----:B------:R-:W-:Y:S01]  /*59f0*/  UMOV UR13, 0x40000040 ;  /* 0x40000040000d7882 */ /* 0x000fe20000000000 */
[----:B------:R-:W-:Y:S01]  /*5a00*/  IMAD.MOV.U32 R237, RZ, RZ, R16 ;  /* 0x000000ffffed7224 */ /* 0x000fe200078e0010 */
[----:B------:R-:W-:Y:S01]  /*5a10*/  UMOV UR15, 0x40000040 ;  /* 0x40000040000f7882 */ /* 0x000fe20000000000 */
[----:B------:R-:W-:Y:S01]  /*5a20*/  UMOV UR12, UR14 ;  /* 0x0000000e000c7c82 */ /* 0x000fe20008000000 */
[----:B------:R1:W5:Y:S01]  /*5a30*/  LDL.LU R3, [R1+0x170] ;  /* 0x0001700001037983 */ /* 0x0003620000300800 */
[----:B------:R-:W-:Y:S01]  /*5a40*/  UMOV UR14, UR16 ;  /* 0x00000010000e7c82 */ /* 0x000fe20008000000 */
[----:B------:R-:W-:-:S02]  /*5a50*/  WARPGROUP.DEPBAR.LE gsb0, 0x0 ;  /* 0x00008000000079c5 */ /* 0x000fc40000010000 */
        /* <DEDUP_REMOVED lines=35> */
[----:B--2---:R-:W2:Y:S04]  /*5c90*/  LDL.LU.64 R214, [R1+0x168] ;  /* 0x0001680001d67983 */ /* 0x004ea80000300a00 */
        /* <DEDUP_REMOVED lines=20> */
[----:B------:R-:W-:-:S07]  /*5de0*/  WARPGROUP.ARRIVE ;  /* 0x00000000000079c5 */ /* 0x000fce0000000000 */
[----:B------:R-:W-:Y:S01]  /*5df0*/  HGMMA.64x128x16.F32 R88, gdesc[UR12], R88, gsb0 ;  /* 0x01e000000c5879f0 */ /* 0x000fe20008000858 */
[----:B------:R-:W-:Y:S01]  /*5e00*/  UIADD3 UR12, UR10, 0x606, URZ ;  /* 0x000006060a0c7890 */ /* 0x000fe2000fffe03f */
[----:B------:R-:W-:Y:S01]  /*5e10*/  UMOV UR13, 0x40000040 ;  /* 0x40000040000d7882 */ /* 0x000fe20000000000 */
[----:B------:R-:W-:Y:S02]  /*5e20*/  WARPGROUP.DEPBAR.LE gsb0, 0x0 ;  /* 0x00008000000079c5 */ /* 0x000fe40000010000 */
[----:B------:R-:W-:-:S07]  /*5e30*/  WARPGROUP.ARRIVE ;  /* 0x00000000000079c5 */ /* 0x000fce0000000000 */
[----:B------:R-:W-:Y:S03]  /*5e40*/  HGMMA.64x128x16.F32 R24, gdesc[UR12], R24, gsb0 ;  /* 0x01e000000c1879f0 */ /* 0x000fe60008000818 */
[----:B------:R-:W-:Y:S02]  /*5e50*/  WARPGROUP.DEPBAR.LE gsb0, 0x0 ;  /* 0x00008000000079c5 */ /* 0x000fe40000010000 */
[----:B-1----:R-:W-:Y:S05]  /*5e60*/  @!P2 BRA `(.L_x_16) ;  /* 0x000000000004a947 */ /* 0x002fea0003800000 */
[----:B------:R-:W-:Y:S01]  /*5e70*/  BPT.TRAP 0x1 ;  /* 0x000000040000795c */ /* 0x000fe20000300000 */
.L_x_16:
[----:B------:R-:W-:Y:S02]  /*5e80*/  UISETP.GT.U32.AND UP0, UPT, UR6, 0x1, UPT ;  /* 0x000000010600788c */ /* 0x000fe4000bf04070 */
[----:B------:R-:W-:-:S04]  /*5e90*/  ULEA UR9, UR5, UR9, 0x3 ;  /* 0x0000000905097291 */ /* 0x000fc8000f8e183f */
[----:B------:R-:W-:Y:S01]  /*5ea0*/  UIADD3 UR9, UR9, 0x30020, URZ ;  /* 0x0003002009097890 */ /* 0x000fe2000fffe03f */
[----:B------:R-:W-:-:S03]  /*5eb0*/  PLOP3.LUT P1, PT, PT, PT, UP0, 0x80, 0x0 ;  /* 0x000000000000781c */ /* 0x000fc60003f2f008 */
[----:B------:R-:W-:-:S09]  /*5ec0*/  UPRMT UR9, URZ, 0x654, UR9 ;  /* 0x000006543f097896 */ /* 0x000fd20008000009 */
[----:B------:R-:W-:Y:S01]  /*5ed0*/  SYNCS.ARRIVE.TRANS64.RED.A1T0 RZ, [UR9], RZ ;  /* 0x000000ffffff79a7 */ /* 0x000fe20008100409 */
[----:B------:R-:W-:Y:S05]  /*5ee0*/  @P1 BRA `(.L_x_17) ;  /* 0x0000000000041947 */ /* 0x000fea0003800000 */
[----:B------:R-:W-:Y:S01]  /*5ef0*/  BPT.TRAP 0x1 ;  /* 0x000000040000795c */ /* 0x000fe20000300000 */
.L_x_17:
[----:B------:R-:W-:Y:S02]  /*5f00*/  UISETP.GT.AND UP2, UPT, UR8, 0x1, UPT ;  /* 0x000000010800788c */ /* 0x000fe4000bf44270 */
[----:B------:R-:W-:Y:S02]  /*5f10*/  UIADD3 UR4, UR4, 0x1, URZ ;  /* 0x0000000104047890 */ /* 0x000fe4000fffe03f */
[----:B------:R-:W-:Y:S02]  /*5f20*/  UIADD3 UR5, UR5, 0x1, URZ ;  /* 0x0000000105057890 */ /* 0x000fe4000fffe03f */
[----:B------:R-:W-:Y:S01]  /*5f30*/  PLOP3.LUT P1, PT, PT, PT, UP2, 0x80, 0x0 ;  /* 0x000000000000781c */ /* 0x000fe20003f2f028 */
[----:B------:R-:W-:Y:S02]  /*5f40*/  UISETP.NE.AND UP0, UPT, UR4, 0x4, UPT ;  /* 0x000000040400788c */ /* 0x000fe4000bf05270 */
[----:B------:R-:W-:Y:S02]  /*5f50*/  UISETP.NE.AND UP1, UPT, UR5, 0x4, UPT ;  /* 0x000000040500788c */ /* 0x000fe4000bf25270 */
[----:B------:R-:W-:-:S02]  /*5f60*/  USEL UR9, URZ, 0x1, UP0 ;  /* 0x000000013f097887 */ /* 0x000fc40008000000 */
[----:B------:R-:W-:Y:S02]  /*5f70*/  USEL UR4, UR4, URZ, UP0 ;  /* 0x0000003f04047287 */ /* 0x000fe40008000000 */
[----:B------:R-:W-:Y:S02]  /*5f80*/  UIADD3 UR8, UR8, -0x1, URZ ;  /* 0xffffffff08087890 */ /* 0x000fe4000fffe03f */
[----:B------:R-:W-:Y:S01]  /*5f90*/  USEL UR5, UR5, URZ, UP1 ;  /* 0x0000003f05057287 */ /* 0x000fe20008800000 */
[----:B-----5:R-:W-:Y:S01]  /*5fa0*/  LOP3.LUT R3, R3, UR9, RZ, 0x3c, !PT ;  /* 0x0000000903037c12 */ /* 0x020fe2000f8e3cff */
[----:B------:R-:W-:Y:S01]  /*5fb0*/  UPLOP3.LUT UP0, UPT, UPT, UPT, UPT, 0x80, 0x0 ;  /* 0x000000000000789c */ /* 0x000fe20003f0f070 */
[----:B------:R-:W-:Y:S10]  /*5fc0*/  @P1 BRA `(.L_x_18) ;  /* 0xffffffd400741947 */ /* 0x000ff4000383ffff */
.L_x_13:
[----:B------:R-:W-:Y:S05]  /*5fd0*/  @!P0 BRA `(.L_x_19) ;  /* 0x0000000000448947 */ /* 0x000fea0003800000 */
[----:B------:R-:W-:-:S04]  /*5fe0*/  ULOP3.LUT UR4, UR6, 0x1, URZ, 0xfc, !UPT ;  /* 0x0000000106047892 */ /* 0x000fc8000f8efc3f */
[----:B------:R-:W-:-:S06]  /*5ff0*/  UISETP.NE.AND UP0, UPT, UR4, 0x3, UPT ;  /* 0x000000030400788c */ /* 0x000fcc000bf05270 */
[----:B------:R-:W-:-:S13]  /*6000*/  PLOP3.LUT P0, PT, PT, PT, UP0, 0x80, 0x0 ;  /* 0x000000000000781c */ /* 0x000fda0003f0f008 */
[----:B------:R-:W-:Y:S05]  /*6010*/  @!P0 BRA `(.L_x_20) ;  /* 0x0000000000048947 */ /* 0x000fea0003800000 */
[----:B------:R-:W-:Y:S01]  /*6020*/  BPT.TRAP 0x1 ;  /* 0x000000040000795c */ /* 0x000fe20000300000 */
.L_x_20:
[----:B------:R-:W1:Y:S01]  /*6030*/  S2UR UR8, SR_CgaCtaId ;  /* 0x00000000000879c3 */ /* 0x000e620000008800 */
[----:B------:R-:W-:Y:S01]  /*6040*/  USHF.L.U32 UR4, UR7, 0x3, URZ ;  /* 0x0000000307047899 */ /* 0x000fe2000800063f */
[----:B------:R-:W-:Y:S01]  /*6050*/  UMOV UR5, 0x400 ;  /* 0x0000040000057882 */ /* 0x000fe20000000000 */
[----:B------:R-:W-:Y:S02]  /*6060*/  UISETP.GT.U32.AND UP0, UPT, UR6, 0x1, UPT ;  /* 0x000000010600788c */ /* 0x000fe4000bf04070 */
[----:B------:R-:W-:-:S04]  /*6070*/  ULOP3.LUT UR4, UR4, 0x18, URZ, 0xc0, !UPT ;  /* 0x0000001804047892 */ /* 0x000fc8000f8ec03f */
[----:B------:R-:W-:Y:S01]  /*6080*/  PLOP3.LUT P0, PT, PT, PT, UP0, 0x80, 0x0 ;  /* 0x000000000000781c */ /* 0x000fe20003f0f008 */
[----:B-1----:R-:W-:-:S04]  /*6090*/  ULEA UR5, UR8, UR5, 0x18 ;  /* 0x0000000508057291 */ /* 0x002fc8000f8ec03f */
[----:B------:R-:W-:-:S04]  /*60a0*/  UIADD3 UR4, UR5, 0x30020, UR4 ;  /* 0x0003002005047890 */ /* 0x000fc8000fffe004 */
[----:B------:R-:W-:-:S09]  /*60b0*/  UPRMT UR4, URZ, 0x654, UR4 ;  /* 0x000006543f047896 */ /* 0x000fd20008000004 */
[----:B------:R-:W-:Y:S01]  /*60c0*/  SYNCS.ARRIVE.TRANS64.RED.A1T0 RZ, [UR4], RZ ;  /* 0x000000ffffff79a7 */ /* 0x000fe20008100404 */
[----:B------:R-:W-:Y:S05]  /*60d0*/  @P0 BRA `(.L_x_19) ;  /* 0x0000000000040947 */ /* 0x000fea0003800000 */
[----:B------:R-:W-:Y:S01]  /*60e0*/  BPT.TRAP 0x1 ;  /* 0x000000040000795c */ /* 0x000fe20000300000 */
.L_x_19:
[----:B------:R-:W1:Y:S01]  /*60f0*/  S2R R2, SR_TID.X ;  /* 0x0000000000027919 */ /* 0x000e620000002100 */
[----:B------:R-:W-:Y:S01]  /*6100*/  ULDC.64 UR4, c[0x0][0x280] ;  /* 0x0000a00000047ab9 */ /* 0x000fe20000000a00 */
[----:B------:R-:W2:Y:S01]  /*6110*/  S2R R4, SR_CTAID.Y ;  /* 0x0000000000047919 */ /* 0x000ea20000002600 */
[----:B------:R-:W3:Y:S01]  /*6120*/  S2R R5, SR_CTAID.X ;  /* 0x0000000000057919 */ /* 0x000ee20000002500 */
[----:B-1----:R-:W-:-:S04]  /*6130*/  SHF.R.S32.HI R0, RZ, 0x1f, R2 ;  /* 0x0000001fff007819 */ /* 0x002fc80000011402 */
[----:B------:R-:W-:Y:S01]  /*6140*/  LEA.HI R0, R0, R2, RZ, 0x7 ;  /* 0x0000000200007211 */ /* 0x000fe200078f38ff */
[----:B--2---:R-:W-:-:S03]  /*6150*/  IMAD.SHL.U32 R4, R4, 0x80, RZ ;  /* 0x0000008004047824 */ /* 0x004fc600078e00ff */
[----:B------:R-:W-:Y:S02]  /*6160*/  LOP3.LUT R0, R0, 0xffffff80, RZ, 0xc0, !PT ;  /* 0xffffff8000007812 */ /* 0x000fe400078ec0ff */
[----:B------:R-:W-:-:S03]  /*6170*/  ISETP.GE.AND P0, PT, R4, UR5, PT ;  /* 0x0000000504007c0c */ /* 0x000fc6000bf06270 */
[----:B------:R-:W-:-:S05]  /*6180*/  IMAD.IADD R0, R2, 0x1, -R0 ;  /* 0x0000000102007824 */ /* 0x000fca00078e0a00 */
[----:B------:R-:W-:-:S04]  /*6190*/  SHF.R.S32.HI R3, RZ, 0x1f, R0 ;  /* 0x0000001fff037819 */ /* 0x000fc80000011400 */
[CC--:B------:R-:W-:Y:S02]  /*61a0*/  LEA.HI R2, R3.reuse, R0.reuse, RZ, 0x2 ;  /* 0x0000000003027211 */ /* 0x0c0fe400078f10ff */
[----:B------:R-:W-:Y:S02]  /*61b0*/  LEA.HI R3, R3, R0, RZ, 0x5 ;  /* 0x0000000003037211 */ /* 0x000fe400078f28ff */
[--C-:B------:R-:W-:Y:S02]  /*61c0*/  SHF.R.S32.HI R14, RZ, 0x2, R2.reuse ;  /* 0x00000002ff0e7819 */ /* 0x100fe40000011402 */
[----:B------:R-:W-:Y:S02]  /*61d0*/  SHF.R.S32.HI R15, RZ, 0x1f, R2 ;  /* 0x0000001fff0f7819 */ /* 0x000fe40000011402 */
[----:B------:R-:W-:Y:S02]  /*61e0*/  LOP3.LUT R2, R2, 0x7ffffffc, RZ, 0xc0, !PT ;  /* 0x7ffffffc02027812 */ /* 0x000fe400078ec0ff */
[----:B------:R-:W-:-:S03]  /*61f0*/  LEA.HI R15, R15, R14, RZ, 0x3 ;  /* 0x0000000e0f0f7211 */ /* 0x000fc600078f18ff */
[----:B------:R-:W-:Y:S01]  /*6200*/  IMAD.IADD R2, R0, 0x1, -R2 ;  /* 0x0000000100027824 */ /* 0x000fe200078e0a02 */
[----:B------:R-:W-:-:S04]  /*6210*/  LOP3.LUT R15, R15, 0xfffffff8, RZ, 0xc0, !PT ;  /* 0xfffffff80f0f7812 */ /* 0x000fc800078ec0ff */
[----:B------:R-:W-:Y:S01]  /*6220*/  SHF.L.U32 R0, R2, 0x1, RZ ;  /* 0x0000000102007819 */ /* 0x000fe200000006ff */
[----:B------:R-:W-:-:S03]  /*6230*/  IMAD.IADD R14, R14, 0x1, -R15 ;  /* 0x000000010e0e7824 */ /* 0x000fc600078e0a0f */
[----:B------:R-:W-:Y:S02]  /*6240*/  SHF.R.S32.HI R2, RZ, 0x1f, R0 ;  /* 0x0000001fff027819 */ /* 0x000fe40000011400 */
[----:B------:R-:W-:Y:S02]  /*6250*/  IADD3 R10, P1, R4, R0, RZ ;  /* 0x00000000040a7210 */ /* 0x000fe40007f3e0ff */
[----:B------:R-:W-:Y:S02]  /*6260*/  IADD3 R0, -R0, UR5, -R4 ;  /* 0x0000000500007c10 */ /* 0x000fe4000fffe904 */
[----:B------:R-:W-:Y:S01]  /*6270*/  LEA.HI.X.SX32 R11, R4, R2, 0x1, P1 ;  /* 0x00000002040b7211 */ /* 0x000fe200008f0eff */
[----:B---3--:R-:W-:Y:S01]  /*6280*/  IMAD.SHL.U32 R4, R5, 0x100, RZ ;  /* 0x0000010005047824 */ /* 0x008fe200078e00ff */
[----:B------:R-:W-:Y:S02]  /*6290*/  SHF.R.S32.HI R15, RZ, 0x1f, R14 ;  /* 0x0000001fff0f7819 */ /* 0x000fe4000001140e */
[----:B------:R-:W-:-:S02]  /*62a0*/  SHF.R.S32.HI R2, RZ, 0x5, R3 ;  /* 0x00000005ff027819 */ /* 0x000fc40000011403 */
[----:B------:R-:W-:Y:S01]  /*62b0*/  ISETP.GE.OR P0, PT, R4, UR4, P0 ;  /* 0x0000000404007c0c */ /* 0x000fe20008706670 */
[----:B------:R-:W-:-:S04]  /*62c0*/  IMAD.WIDE R12, R5, 0x100, R14 ;  /* 0x00000100050c7825 */ /* 0x000fc800078e020e */
[----:B------:R-:W-:-:S04]  /*62d0*/  IMAD.WIDE R12, R2, 0x10, R12 ;  /* 0x00000010020c7825 */ /* 0x000fc800078e020c */
[----:B------:R-:W-:-:S05]  /*62e0*/  IMAD R2, R2, -0x10, -R4 ;  /* 0xfffffff002027824 */ /* 0x000fca00078e0a04 */
[----:B------:R-:W-:Y:S01]  /*62f0*/  IADD3 R14, R2, UR4, -R14 ;  /* 0x00000004020e7c10 */ /* 0x000fe2000fffe80e */
[----:B------:R-:W-:Y:S06]  /*6300*/  @P0 EXIT ;  /* 0x000000000000094d */ /* 0x000fec0003800000 */
[----:B------:R-:W-:Y:S01]  /*6310*/  FSETP.NEU.AND P2, PT, RZ, UR22, PT ;  /* 0x00000016ff007c0b */ /* 0x000fe2000bf4d000 */
[----:B------:R-:W-:Y:S01]  /*6320*/  ULDC.64 UR14, c[0x0][0x658] ;  /* 0x00019600000e7ab9 */ /* 0x000fe20000000a00 */
[----:B------:R-:W-:Y:S01]  /*6330*/  ISETP.GT.AND P0, PT, R14, RZ, PT ;  /* 0x000000ff0e00720c */ /* 0x000fe20003f04270 */
[----:B------:R-:W-:Y:S01]  /*6340*/  IMAD R2, R13, UR14, RZ ;  /* 0x0000000e0d027c24 */ /* 0x000fe2000f8e02ff */
[----:B------:R-:W-:Y:S02]  /*6350*/  USHF.L.U64.HI UR5, UR14, 0x3, UR15 ;  /* 0x000000030e057899 */ /* 0x000fe4000801020f */
[----:B------:R-:W-:Y:S01]  /*6360*/  IMAD.WIDE.U32 R4, R12, UR14, R10 ;  /* 0x0000000e0c047c25 */ /* 0x000fe2000f8e000a */
[----:B------:R-:W-:Y:S01]  /*6370*/  USHF.L.U32 UR4, UR14, 0x3, URZ ;  /* 0x000000030e047899 */ /* 0x000fe2000800063f */
[----:B------:R-:W-:Y:S02]  /*6380*/  ISETP.GT.AND P1, PT, R0, RZ, P0 ;  /* 0x000000ff0000720c */ /* 0x000fe40000724270 */
[----:B------:R-:W-:-:S04]  /*6390*/  IMAD R2, R12, UR15, R2 ;  /* 0x0000000f0c027c24 */ /* 0x000fc8000f8e0202 */
[----:B------:R-:W-:Y:S01]  /*63a0*/  IMAD.IADD R3, R5, 0x1, R2 ;  /* 0x0000000105037824 */ /* 0x000fe200078e0202 */
[----:B------:R-:W-:Y:S06]  /*63b0*/  @!P2 BRA `(.L_x_21) ;  /* 0x000000b000c0a947 */ /* 0x000fec0003800000 */
[----:B------:R-:W-:Y:S01]  /*63c0*/  ULDC.64 UR6, c[0x0][0x650] ;  /* 0x0001940000067ab9 */ /* 0x000fe20000000a00 */
[----:B------:R-:W-:Y:S01]  /*63d0*/  ULDC.64 UR16, c[0x0][0x630] ;  /* 0x00018c0000107ab9 */ /* 0x000fe20000000a00 */
[C---:B------:R-:W-:Y:S01]  /*63e0*/  LEA R2, P2, R4.reuse, UR6, 0x1 ;  /* 0x0000000604027c11 */ /* 0x040fe2000f8408ff */
[----:B------:R-:W-:Y:S01]  /*63f0*/  IMAD R6, R13, UR16, RZ ;  /* 0x000000100d067c24 */ /* 0x000fe2000f8e02ff */
[----:B------:R-:W-:Y:S01]  /*6400*/  ULDC.64 UR18, c[0x0][0x628] ;  /* 0x00018a0000127ab9 */ /* 0x000fe20000000a00 */
[----:B------:R-:W2:Y:S01]  /*6410*/  LDL.LU R7, [R1] ;  /* 0x0000000001077983 */ /* 0x000ea20000300800 */
[----:B------:R-:W-:Y:S01]  /*6420*/  LEA.HI.X R3, R4, UR7, R3, 0x1, P2 ;  /* 0x0000000704037c11 */ /* 0x000fe200090f0c03 */
[C---:B------:R-:W-:Y:S02]  /*6430*/  IMAD R6, R12.reuse, UR17, R6 ;  /* 0x000000110c067c24 */ /* 0x040fe4000f8e0206 */
[----:B------:R-:W-:-:S03]  /*6440*/  IMAD.WIDE.U32 R4, R12, UR16, R10 ;  /* 0x000000100c047c25 */ /* 0x000fc6000f8e000a */
[----:B------:R-:W-:Y:S02]  /*6450*/  LEA R8, P2, R4, UR18, 0x1 ;  /* 0x0000001204087c11 */ /* 0x000fe4000f8408ff */
[----:B------:R-:W-:-:S04]  /*6460*/  IADD3 R5, R5, R6, RZ ;  /* 0x0000000605057210 */ /* 0x000fc80007ffe0ff */
[----:B------:R-:W-:-:S05]  /*6470*/  LEA.HI.X R9, R4, UR19, R5, 0x1, P2 ;  /* 0x0000001304097c11 */ /* 0x000fca00090f0c05 */
[----:B------:R-:W3:Y:S01]  /*6480*/  @P1 LDG.E.LTC128B.U16 R15, desc[UR20][R8.64] ;  /* 0x00000014080f1981 */ /* 0x000ee2000c1e1520 */
[----:B------:R-:W-:Y:S01]  /*6490*/  ISETP.GT.AND P2, PT, R0, 0x1, P0 ;  /* 0x000000010000780c */ /* 0x000fe20000744270 */
[----:B------:R-:W-:Y:S01]  /*64a0*/  BSSY B0, `(.L_x_22) ;  /* 0x0000008000007945 */ /* 0x000fe20003800000 */
[----:B---3--:R-:W-:-:S05]  /*64b0*/  HADD2.F32 R4, -RZ, R15.H0_H0 ;  /* 0x2000000fff047230 */ /* 0x008fca0000004100 */
[----:B------:R-:W-:-:S04]  /*64c0*/  FMUL R4, R4, UR22 ;  /* 0x0000001604047c20 */ /* 0x000fc80008400000 */
[----:B--2---:R-:W-:-:S05]  /*64d0*/  FFMA R4, R7, UR11, R4 ;  /* 0x0000000b07047c23 */ /* 0x004fca0008000004 */
[----:B------:R-:W-:-:S05]  /*64e0*/  F2FP.F16.F32.PACK_AB R4, RZ, R4 ;  /* 0x00000004ff04723e */ /* 0x000fca00000000ff */
[----:B------:R1:W-:Y:S01]  /*64f0*/  @P1 STG.E.U16 desc[UR20][R2.64], R4 ;  /* 0x0000000402001986 */ /* 0x0003e2000c101514 */
[----:B------:R-:W-:Y:S05]  /*6500*/  @!P2 BRA `(.L_x_23) ;  /* 0x000000000004a947 */ /* 0x000fea0003800000 */
[----:B------:R2:W5:Y:S02]  /*6510*/  LDG.E.LTC128B.U16 R15, desc[UR20][R8.64+0x2] ;  /* 0x00000214080f7981 */ /* 0x000564000c1e1520 */
.L_x_23:
[----:B------:R-:W-:Y:S05]  /*6520*/  BSYNC B0 ;  /* 0x0000000000007941 */ /* 0x000fea0003800000 */
.L_x_22:
[----:B------:R-:W3:Y:S01]  /*6530*/  LDL.LU R5, [R1+0x4] ;  /* 0x0000040001057983 */ /* 0x000ee20000300800 */
[----:B-1---5:R-:W-:Y:S01]  /*6540*/  HADD2.F32 R4, -RZ, R15.H0_H0 ;  /* 0x2000000fff047230 */ /* 0x022fe20000004100 */
[----:B------:R-:W-:Y:S02]  /*6550*/  USHF.L.U64.HI UR13, UR16, 0x3, UR17 ;  /* 0x00000003100d7899 */ /* 0x000fe40008010211 */
[----:B------:R-:W-:Y:S02]  /*6560*/  USHF.L.U32 UR12, UR16, 0x3, URZ ;  /* 0x00000003100c7899 */ /* 0x000fe4000800063f */
[----:B------:R-:W-:Y:S02]  /*6570*/  IMAD.U32 R17, RZ, RZ, UR16 ;  /* 0x00000010ff117e24 */ /* 0x000fe4000f8e00ff */
[----:B------:R-:W-:Y:S01]  /*6580*/  FMUL R4, R4, UR22 ;  /* 0x0000001604047c20 */ /* 0x000fe20008400000 */
[----:B------:R-:W4:Y:S03]  /*6590*/  LDL.LU R18, [R1+0x8] ;  /* 0x0000080001127983 */ /* 0x000f260000300800 */
[----:B---3--:R-:W-:-:S05]  /*65a0*/  FFMA R4, R5, UR11, R4 ;  /* 0x0000000b05047c23 */ /* 0x008fca0008000004 */
[----:B------:R-:W-:-:S05]  /*65b0*/  F2FP.F16.F32.PACK_AB R4, RZ, R4 ;  /* 0x00000004ff04723e */ /* 0x000fca00000000ff */
[----:B------:R1:W-:Y:S02]  /*65c0*/  @P2 STG.E.U16 desc[UR20][R2.64+0x2], R4 ;  /* 0x0000020402002986 */ /* 0x0003e4000c101514 */
[----:B-1----:R-:W-:-:S03]  /*65d0*/  IMAD.WIDE.U32 R4, R12, R17, UR12 ;  /* 0x0000000c0c047e25 */ /* 0x002fc6000f8e0011 */
[----:B------:R-:W-:-:S04]  /*65e0*/  IADD3 R4, P1, R10, R4, RZ ;  /* 0x000000040a047210 */ /* 0x000fc80007f3e0ff */
[----:B------:R-:W-:Y:S02]  /*65f0*/  IADD3.X R5, R11, R6, R5, P1, !PT ;  /* 0x000000060b057210 */ /* 0x000fe40000ffe405 */
[----:B------:R-:W-:Y:S02]  /*6600*/  ISETP.GT.AND P1, PT, R14, 0x8, PT ;  /* 0x000000080e00780c */ /* 0x000fe40003f24270 */
[----:B------:R-:W-:Y:S02]  /*6610*/  LEA R6, P3, R4, UR18, 0x1 ;  /* 0x0000001204067c11 */ /* 0x000fe4000f8608ff */
[----:B------:R-:W-:Y:S02]  /*6620*/  ISETP.GT.AND P2, PT, R0, RZ, P1 ;  /* 0x000000ff0000720c */ /* 0x000fe40000f44270 */
[----:B------:R-:W-:-:S11]  /*6630*/  LEA.HI.X R7, R4, UR19, R5, 0x1, P3 ;  /* 0x0000001304077c11 */ /* 0x000fd600098f0c05 */
[----:B------:R-:W3:Y:S01]  /*6640*/  @P2 LDG.E.LTC128B.U16 R15, desc[UR20][R6.64] ;  /* 0x00000014060f2981 */ /* 0x000ee2000c1e1520 */
[----:B------:R-:W-:Y:S01]  /*6650*/  USHF.L.U32 UR8, UR4, 0x1, URZ ;  /* 0x0000000104087899 */ /* 0x000fe2000800063f */
[----:B------:R-:W-:Y:S01]  /*6660*/  ISETP.GT.AND P3, PT, R0, 0x1, P1 ;  /* 0x000000010000780c */ /* 0x000fe20000f64270 */
[----:B------:R-:W-:Y:S01]  /*6670*/  USHF.L.U64.HI UR5, UR4, 0x1, UR5 ;  /* 0x0000000104057899 */ /* 0x000fe20008010205 */
[----:B------:R-:W-:Y:S03]  /*6680*/  BSSY B0, `(.L_x_24) ;  /* 0x000000b000007945 */ /* 0x000fe60003800000 */
[----:B------:R-:W-:Y:S01]  /*6690*/  IADD3 R4, P4, R2, UR8, RZ ;  /* 0x0000000802047c10 */ /* 0x000fe2000ff9e0ff */
[----:B---3--:R-:W-:-:S05]  /*66a0*/  HADD2.F32 R5, -RZ, R15.H0_H0 ;  /* 0x2000000fff057230 */ /* 0x008fca0000004100 */
[----:B------:R-:W-:-:S04]  /*66b0*/  FMUL R5, R5, UR22 ;  /* 0x0000001605057c20 */ /* 0x000fc80008400000 */
[----:B----4-:R-:W-:-:S05]  /*66c0*/  FFMA R5, R18, UR11, R5 ;  /* 0x0000000b12057c23 */ /* 0x010fca0008000005 */
[----:B------:R-:W-:-:S04]  /*66d0*/  F2FP.F16.F32.PACK_AB R5, RZ, R5 ;  /* 0x00000005ff05723e */ /* 0x000fc800000000ff */
[----:B------:R-:W-:Y:S02]  /*66e0*/  PRMT R16, R5, 0x7610, R16 ;  /* 0x0000761005107816 */ /* 0x000fe40000000010 */
[----:B------:R-:W-:-:S05]  /*66f0*/  IADD3.X R5, R3, UR5, RZ, P4, !PT ;  /* 0x0000000503057c10 */ /* 0x000fca000a7fe4ff */
[----:B------:R1:W-:Y:S01]  /*6700*/  @P2 STG.E.U16 desc[UR20][R4.64], R16 ;  /* 0x0000001004002986 */ /* 0x0003e2000c101514 */
[----:B------:R-:W-:Y:S05]  /*6710*/  @!P3 BRA `(.L_x_25) ;  /* 0x000000000004b947 */ /* 0x000fea0003800000 */
[----:B------:R3:W5:Y:S02]  /*6720*/  LDG.E.LTC128B.U16 R15, desc[UR20][R6.64+0x2] ;  /* 0x00000214060f7981 */ /* 0x000764000c1e1520 */
.L_x_25:
[----:B------:R-:W-:Y:S05]  /*6730*/  BSYNC B0 ;  /* 0x0000000000007941 */ /* 0x000fea0003800000 */
.L_x_24:
[----:B------:R-:W4:Y:S01]  /*6740*/  LDL.LU R18, [R1+0xc] ;  /* 0x00000c0001127983 */ /* 0x000f220000300800 */
[----:B-1---5:R-:W-:Y:S01]  /*6750*/  HADD2.F32 R16, -RZ, R15.H0_H0 ;  /* 0x2000000fff107230 */ /* 0x022fe20000004100 */
[----:B------:R-:W-:Y:S01]  /*6760*/  ISETP.GT.AND P2, PT, R0, 0x8, P0 ;  /* 0x000000080000780c */ /* 0x000fe20000744270 */
[----:B------:R-:W-:Y:S03]  /*6770*/  BSSY B0, `(.L_x_26) ;  /* 0x0000007000007945 */ /* 0x000fe60003800000 */
[----:B------:R-:W-:-:S04]  /*6780*/  FMUL R16, R16, UR22 ;  /* 0x0000001610107c20 */ /* 0x000fc80008400000 */
[----:B----4-:R-:W-:-:S05]  /*6790*/  FFMA R16, R18, UR11, R16 ;  /* 0x0000000b12107c23 */ /* 0x010fca0008000010 */
[----:B------:R-:W-:-:S05]  /*67a0*/  F2FP.F16.F32.PACK_AB R16, RZ, R16 ;  /* 0x00000010ff10723e */ /* 0x000fca00000000ff */
[----:B------:R1:W-:Y:S01]  /*67b0*/  @P3 STG.E.U16 desc[UR20][R4.64+0x2], R16 ;  /* 0x0000021004003986 */ /* 0x0003e2000c101514 */
[----:B------:R-:W-:Y:S05]  /*67c0*/  @!P2 BRA `(.L_x_27) ;  /* 0x000000000004a947 */ /* 0x000fea0003800000 */
[----:B------:R4:W5:Y:S02]  /*67d0*/  LDG.E.LTC128B.U16 R15, desc[UR20][R8.64+0x10] ;  /* 0x00001014080f7981 */ /* 0x000964000c1e1520 */
.L_x_27:
[----:B------:R-:W-:Y:S05]  /*67e0*/  BSYNC B0 ;  /* 0x0000000000007941 */ /* 0x000fea0003800000 */
.L_x_26:
[----:B------:R-:W2:Y:S01]  /*67f0*/  LDL.LU R18, [R1+0x10] ;  /* 0x0000100001127983 */ /* 0x000ea20000300800 */
[----:B-1---5:R-:W-:Y:S01]  /*6800*/  HADD2.F32 R16, -RZ, R15.H0_H0 ;  /* 0x2000000fff107230 */ /* 0x022fe20000004100 */
[----:B------:R-:W-:Y:S04]  /*6810*/  BSSY B0, `(.L_x_28) ;  /* 0x0000008000007945 */ /* 0x000fe80003800000 */
[----:B------:R-:W-:-:S04]  /*6820*/  FMUL R16, R16, UR22 ;  /* 0x0000001610107c20 */ /* 0x000fc80008400000 */
[----:B--2---:R-:W-:-:S05]  /*6830*/  FFMA R16, R18, UR11, R16 ;  /* 0x0000000b12107c23 */ /* 0x004fca0008000010 */
[----:B------:R-:W-:-:S05]  /*6840*/  F2FP.F16.F32.PACK_AB R16, RZ, R16 ;  /* 0x00000010ff10723e */ /* 0x000fca00000000ff */
[----:B------:R1:W-:Y:S01]  /*6850*/  @P2 STG.E.U16 desc[UR20][R2.64+0x10], R16 ;  /* 0x0000101002002986 */ /* 0x0003e2000c101514 */
[----:B------:R-:W-:-:S13]  /*6860*/  ISETP.GT.AND P2, PT, R0, 0x9, P0 ;  /* 0x000000090000780c */ /* 0x000fda0000744270 */
[----:B-1----:R-:W-:Y:S05]  /*6870*/  @!P2 BRA `(.L_x_29) ;  /* 0x000000000004a947 */ /* 0x002fea0003800000 */
[----:B------:R1:W5:Y:S02]  /*6880*/  LDG.E.LTC128B.U16 R15, desc[UR20][R8.64+0x12] ;  /* 0x00001214080f7981 */ /* 0x000364000c1e1520 */
.L_x_29:
[----:B------:R-:W-:Y:S05]  /*6890*/  BSYNC B0 ;  /* 0x0000000000007941 */ /* 0x000fea0003800000 */
.L_x_28:
[----:B------:R-:W2:Y:S01]  /*68a0*/  LDL.LU R18, [R1+0x14] ;  /* 0x0000140001127983 */ /* 0x000ea20000300800 */
[----:B-----5:R-:W-:Y:S01]  /*68b0*/  HADD2.F32 R16, -RZ, R15.H0_H0 ;  /* 0x2000000fff107230 */ /* 0x020fe20000004100 */
[----:B------:R-:W-:Y:S01]  /*68c0*/  ISETP.GT.AND P3, PT, R0, 0x8, P1 ;  /* 0x000000080000780c */ /* 0x000fe20000f64270 */
[----:B------:R-:W-:Y:S03]  /*68d0*/  BSSY B0, `(.L_x_30) ;  /* 0x0000007000007945 */ /* 0x000fe60003800000 */
[----:B------:R-:W-:-:S04]  /*68e0*/  FMUL R16, R16, UR22 ;  /* 0x0000001610107c20 */ /* 0x000fc80008400000 */
[----:B--2---:R-:W-:-:S05]  /*68f0*/  FFMA R16, R18, UR11, R16 ;  /* 0x0000000b12107c23 */ /* 0x004fca0008000010 */
[----:B------:R-:W-:-:S05]  /*6900*/  F2FP.F16.F32.PACK_AB R16, RZ, R16 ;  /* 0x00000010ff10723e */ /* 0x000fca00000000ff */
[----:B------:R2:W-:Y:S01]  /*6910*/  @P2 STG.E.U16 desc[UR20][R2.64+0x12], R16 ;  /* 0x0000121002002986 */ /* 0x0005e2000c101514 */
[----:B------:R-:W-:Y:S05]  /*6920*/  @!P3 BRA `(.L_x_31) ;  /* 0x000000000004b947 */ /* 0x000fea0003800000 */
[----:B------:R0:W5:Y:S02]  /*6930*/  LDG.E.LTC128B.U16 R15, desc[UR20][R6.64+0x10] ;  /* 0x00001014060f7981 */ /* 0x000164000c1e1520 */
.L_x_31:
[----:B------:R-:W-:Y:S05]  /*6940*/  BSYNC B0 ;  /* 0x0000000000007941 */ /* 0x000fea0003800000 */
.L_x_30:
[----:B------:R-:W3:Y:S01]  /*6950*/  LDL.LU R18, [R1+0x18] ;  /* 0x0000180001127983 */ /* 0x000ee20000300800 */
[----:B--2--5:R-:W-:Y:S01]  /*6960*/  HADD2.F32 R16, -RZ, R15.H0_H0 ;  /* 0x2000000fff107230 */ /* 0x024fe20000004100 */
[----:B------:R-:W-:Y:S01]  /*6970*/  ISETP.GT.AND P2, PT, R0, 0x9, P1 ;  /* 0x000000090000780c */ /* 0x000fe20000f44270 */
[----:B------:R-:W-:Y:S03]  /*6980*/  BSSY B0, `(.L_x_32) ;  /* 0x0000007000007945 */ /* 0x000fe60003800000 */
[----:B------:R-:W-:-:S04]  /*6990*/  FMUL R16, R16, UR22 ;  /* 0x0000001610107c20 */ /* 0x000fc80008400000 */
[----:B---3--:R-:W-:-:S05]  /*69a0*/  FFMA R16, R18, UR11, R16 ;  /* 0x0000000b12107c23 */ /* 0x008fca0008000010 */
[----:B------:R-:W-:-:S05]  /*69b0*/  F2FP.F16.F32.PACK_AB R16, RZ, R16 ;  /* 0x00000010ff10723e */ /* 0x000fca00000000ff */
[----:B------:R2:W-:Y:S01]  /*69c0*/  @P3 STG.E.U16 desc[UR20][R4.64+0x10], R16 ;  /* 0x0000101004003986 */ /* 0x0005e2000c101514 */
[----:B------:R-:W-:Y:S05]  /*69d0*/  @!P2 BRA `(.L_x_33) ;  /* 0x000000000004a947 */ /* 0x000fea0003800000 */
[----:B------:R3:W5:Y:S02]  /*69e0*/  LDG.E.LTC128B.U16 R15, desc[UR20][R6.64+0x12] ;  /* 0x00001214060f7981 */ /* 0x000764000c1e1520 */
.L_x_33:
[----:B------:R-:W-:Y:S05]  /*69f0*/  BSYNC B0 ;  /* 0x0000000000007941 */ /* 0x000fea0003800000 */
.L_x_32:
[----:B------:R-:W4:Y:S01]  /*6a00*/  LDL.LU R18, [R1+0x1c] ;  /* 0x00001c0001127983 */ /* 0x000f220000300800 */
[----:B--2--5:R-:W-:Y:S01]  /*6a10*/  HADD2.F32 R16, -RZ, R15.H0_H0 ;  /* 0x2000000fff107230 */ /* 0x024fe20000004100 */
        /* <DEDUP_REMOVED lines=8> */
.L_x_35:
[----:B------:R-:W-:Y:S05]  /*6aa0*/  BSYNC B0 ;  /* 0x0000000000007941 */ /* 0x000fea0003800000 */
.L_x_34:
        /* <DEDUP_REMOVED lines=10> */
.L_x_37:
[----:B------:R-:W-:Y:S05]  /*6b50*/  BSYNC B0 ;  /* 0x0000000000007941 */ /* 0x000fea0003800000 */
.L_x_36:
        /* <DEDUP_REMOVED lines=10> */
.L_x_39:
[----:B------:R-:W-:Y:S05]  /*6c00*/  BSYNC B0 ;  /* 0x0000000000007941 */ /* 0x000fea0003800000 */
.L_x_38:
        /* <DEDUP_REMOVED lines=10> */
.L_x_41:
[----:B------:R-:W-:Y:S05]  /*6cb0*/  BSYNC B0 ;  /* 0x0000000000007941 */ /* 0x000fea0003800000 */
.L_x_40:
        /* <DEDUP_REMOVED lines=10> */
.L_x_43:
[----:B------:R-:W-:Y:S05]  /*6d60*/  BSYNC B0 ;  /* 0x0000000000007941 */ /* 0x000fea0003800000 */
.L_x_42:
        /* <DEDUP_REMOVED lines=10> */
.L_x_45:
[----:B------:R-:W-:Y:S05]  /*6e10*/  BSYNC B0 ;  /* 0x0000000000007941 */ /* 0x000fea0003800000 */
.L_x_44:
        /* <DEDUP_REMOVED lines=10> */
.L_x_47:
[----:B------:R-:W-:Y:S05]  /*6ec0*/  BSYNC B0 ;  /* 0x0000000000007941 */ /* 0x000fea0003800000 */
.L_x_46:
        /* <DEDUP_REMOVED lines=10> */
.L_x_49:
[----:B------:R-:W-:Y:S05]  /*6f70*/  BSYNC B0 ;  /* 0x0000000000007941 */ /* 0x000fea0003800000 */
.L_x_48:
        /* <DEDUP_REMOVED lines=10> */
.L_x_51:
[----:B------:R-:W-:Y:S05]  /*7020*/  BSYNC B0 ;  /* 0x0000000000007941 */ /* 0x000fea0003800000 */
.L_x_50:
        /* <DEDUP_REMOVED lines=10> */
.L_x_53:
[----:B------:R-:W-:Y:S05]  /*70d0*/  BSYNC B0 ;  /* 0x0000000000007941 */ /* 0x000fea0003800000 */
.L_x_52:
        /* <DEDUP_REMOVED lines=10> */
.L_x_55:
[----:B------:R-:W-:Y:S05]  /*7180*/  BSYNC B0 ;  /* 0x0000000000007941 */ /* 0x000fea0003800000 */
.L_x_54:
        /* <DEDUP_REMOVED lines=10> */
.L_x_57:
[----:B------:R-:W-:Y:S05]  /*7230*/  BSYNC B0 ;  /* 0x0000000000007941 */ /* 0x000fea0003800000 */
.L_x_56:
        /* <DEDUP_REMOVED lines=10> */
.L_x_59:
[----:B------:R-:W-:Y:S05]  /*72e0*/  BSYNC B0 ;  /* 0x0000000000007941 */ /* 0x000fea0003800000 */
.L_x_58:
        /* <DEDUP_REMOVED lines=10> */
.L_x_61:
[----:B------:R-:W-:Y:S05]  /*7390*/  BSYNC B0 ;  /* 0x0000000000007941 */ /* 0x000fea0003800000 */
.L_x_60:
        /* <DEDUP_REMOVED lines=10> */
.L_x_63:
[----:B------:R-:W-:Y:S05]  /*7440*/  BSYNC B0 ;  /* 0x0000000000007941 */ /* 0x000fea0003800000 */
.L_x_62:
        /* <DEDUP_REMOVED lines=10> */
.L_x_65:
[----:B------:R-:W-:Y:S05]  /*74f0*/  BSYNC B0 ;  /* 0x0000000000007941 */ /* 0x000fea0003800000 */
.L_x_64:
        /* <DEDUP_REMOVED lines=10> */
.L_x_67:
[----:B------:R-:W-:Y:S05]  /*75a0*/  BSYNC B0 ;  /* 0x0000000000007941 */ /* 0x000fea0003800000 */
.L_x_66:
        /* <DEDUP_REMOVED lines=10> */
.L_x_69:
[----:B------:R-:W-:Y:S05]  /*7650*/  BSYNC B0 ;  /* 0x0000000000007941 */ /* 0x000fea0003800000 */
.L_x_68:
        /* <DEDUP_REMOVED lines=10> */
.L_x_71:
[----:B------:R-:W-:Y:S05]  /*7700*/  BSYNC B0 ;  /* 0x0000000000007941 */ /* 0x000fea0003800000 */
.L_x_70:
        /* <DEDUP_REMOVED lines=10> */
.L_x_73:
[----:B------:R-:W-:Y:S05]  /*77b0*/  BSYNC B0 ;  /* 0x0000000000007941 */ /* 0x000fea0003800000 */
.L_x_72:
        /* <DEDUP_REMOVED lines=10> */
.L_x_75:
[----:B------:R-:W-:Y:S05]  /*7860*/  BSYNC B0 ;  /* 0x0000000000007941 */ /* 0x000fea0003800000 */
.L_x_74:
        /* <DEDUP_REMOVED lines=10> */
.L_x_77:
[----:B------:R-:W-:Y:S05]  /*7910*/  BSYNC B0 ;  /* 0x0000000000007941 */ /* 0x000fea0003800000 */
.L_x_76:
        /* <DEDUP_REMOVED lines=10> */
.L_x_79:
[----:B------:R-:W-:Y:S05]  /*79c0*/  BSYNC B0 ;  /* 0x0000000000007941 */ /* 0x000fea0003800000 */
.L_x_78:
        /* <DEDUP_REMOVED lines=10> */
.L_x_81:
[----:B------:R-:W-:Y:S05]  /*7a70*/  BSYNC B0 ;  /* 0x0000000000007941 */ /* 0x000fea0003800000 */
.L_x_80:
        /* <DEDUP_REMOVED lines=10> */
.L_x_83:
[----:B------:R-:W-:Y:S05]  /*7b20*/  BSYNC B0 ;  /* 0x0000000000007941 */ /* 0x000fea0003800000 */
.L_x_82:
        /* <DEDUP_REMOVED lines=10> */
.L_x_85:
[----:B------:R-:W-:Y:S05]  /*7bd0*/  BSYNC B0 ;  /* 0x0000000000007941 */ /* 0x000fea0003800000 */
.L_x_84:
        /* <DEDUP_REMOVED lines=10> */
.L_x_87:
[----:B------:R-:W-:Y:S05]  /*7c80*/  BSYNC B0 ;  /* 0x0000000000007941 */ /* 0x000fea0003800000 */
.L_x_86:
        /* <DEDUP_REMOVED lines=10> */
.L_x_89:
[----:B------:R-:W-:Y:S05]  /*7d30*/  BSYNC B0 ;  /* 0x0000000000007941 */ /* 0x000fea0003800000 */
.L_x_88:
        /* <DEDUP_REMOVED lines=10> */
.L_x_91:
[----:B------:R-:W-:Y:S05]  /*7de0*/  BSYNC B0 ;  /* 0x0000000000007941 */ /* 0x000fea0003800000 */
.L_x_90:
        /* <DEDUP_REMOVED lines=10> */
.L_x_93:
[----:B------:R-:W-:Y:S05]  /*7e90*/  BSYNC B0 ;  /* 0x0000000000007941 */ /* 0x000fea0003800000 */
.L_x_92:
        /* <DEDUP_REMOVED lines=10> */
.L_x_95:
[----:B------:R-:W-:Y:S05]  /*7f40*/  BSYNC B0 ;  /* 0x0000000000007941 */ /* 0x000fea0003800000 */
.L_x_94:
        /* <DEDUP_REMOVED lines=10> */
.L_x_97:
[----:B------:R-:W-:Y:S05]  /*7ff0*/  BSYNC B0 ;  /* 0x0000000000007941 */ /* 0x000fea0003800000 */
.L_x_96:
        /* <DEDUP_REMOVED lines=10> */
.L_x_99:
[----:B------:R-:W-:Y:S05]  /*80a0*/  BSYNC B0 ;  /* 0x0000000000007941 */ /* 0x000fea0003800000 */
.L_x_98:
        /* <DEDUP_REMOVED lines=10> */
.L_x_101:
[----:B------:R-:W-:Y:S05]  /*8150*/  BSYNC B0 ;  /* 0x0000000000007941 */ /* 0x000fea0003800000 */
.L_x_100:
        /* <DEDUP_REMOVED lines=10> */
.L_x_103:
[----:B------:R-:W-:Y:S05]  /*8200*/  BSYNC B0 ;  /* 0x0000000000007941 */ /* 0x000fea0003800000 */
.L_x_102:
        /* <DEDUP_REMOVED lines=10> */
.L_x_105:
[----:B------:R-:W-:Y:S05]  /*82b0*/  BSYNC B0 ;  /* 0x0000000000007941 */ /* 0x000fea0003800000 */
.L_x_104:
        /* <DEDUP_REMOVED lines=10> */
.L_x_107:
[----:B------:R-:W-:Y:S05]  /*8360*/  BSYNC B0 ;  /* 0x0000000000007941 */ /* 0x000fea0003800000 */
.L_x_106:
        /* <DEDUP_REMOVED lines=10> */
.L_x_109:
[----:B------:R-:W-:Y:S05]  /*8410*/  BSYNC B0 ;  /* 0x0000000000007941 */ /* 0x000fea0003800000 */
.L_x_108:
        /* <DEDUP_REMOVED lines=10> */
.L_x_111:
[----:B------:R-:W-:Y:S05]  /*84c0*/  BSYNC B0 ;  /* 0x0000000000007941 */ /* 0x000fea0003800000 */
.L_x_110:
        /* <DEDUP_REMOVED lines=10> */
.L_x_113:
[----:B------:R-:W-:Y:S05]  /*8570*/  BSYNC B0 ;  /* 0x0000000000007941 */ /* 0x000fea0003800000 */
.L_x_112:
        /* <DEDUP_REMOVED lines=10> */
.L_x_115:
[----:B------:R-:W-:Y:S05]  /*8620*/  BSYNC B0 ;  /* 0x0000000000007941 */ /* 0x000fea0003800000 */
.L_x_114:
        /* <DEDUP_REMOVED lines=10> */
.L_x_117:
[----:B------:R-:W-:Y:S05]  /*86d0*/  BSYNC B0 ;  /* 0x0000000000007941 */ /* 0x000fea0003800000 */
.L_x_116:
        /* <DEDUP_REMOVED lines=10> */
.L_x_119:
[----:B------:R-:W-:Y:S05]  /*8780*/  BSYNC B0 ;  /* 0x0000000000007941 */ /* 0x000fea0003800000 */
.L_x_118:
        /* <DEDUP_REMOVED lines=10> */
.L_x_121:
[----:B------:R-:W-:Y:S05]  /*8830*/  BSYNC B0 ;  /* 0x0000000000007941 */ /* 0x000fea0003800000 */
.L_x_120:
        /* <DEDUP_REMOVED lines=10> */
.L_x_123:
[----:B------:R-:W-:Y:S05]  /*88e0*/  BSYNC B0 ;  /* 0x0000000000007941 */ /* 0x000fea0003800000 */
.L_x_122:
        /* <DEDUP_REMOVED lines=10> */
.L_x_125:
[----:B------:R-:W-:Y:S05]  /*8990*/  BSYNC B0 ;  /* 0x0000000000007941 */ /* 0x000fea0003800000 */
.L_x_124:
        /* <DEDUP_REMOVED lines=10> */
.L_x_127:
[----:B------:R-:W-:Y:S05]  /*8a40*/  BSYNC B0 ;  /* 0x0000000000007941 */ /* 0x000fea0003800000 */
.L_x_126:
        /* <DEDUP_REMOVED lines=10> */
.L_x_129:
[----:B------:R-:W-:Y:S05]  /*8af0*/  BSYNC B0 ;  /* 0x0000000000007941 */ /* 0x000fea0003800000 */
.L_x_128:
        /* <DEDUP_REMOVED lines=10> */
.L_x_131:
[----:B------:R-:W-:Y:S05]  /*8ba0*/  BSYNC B0 ;  /* 0x0000000000007941 */ /* 0x000fea0003800000 */
.L_x_130:
        /* <DEDUP_REMOVED lines=10> */
.L_x_133:
[----:B------:R-:W-:Y:S05]  /*8c50*/  BSYNC B0 ;  /* 0x0000000000007941 */ /* 0x000fea0003800000 */
.L_x_132:
        /* <DEDUP_REMOVED lines=10> */
.L_x_135:
[----:B------:R-:W-:Y:S05]  /*8d00*/  BSYNC B0 ;  /* 0x0000000000007941 */ /* 0x000fea0003800000 */
.L_x_134:
        /* <DEDUP_REMOVED lines=10> */
.L_x_137:
[----:B------:R-:W-:Y:S05]  /*8db0*/  BSYNC B0 ;  /* 0x0000000000007941 */ /* 0x000fea0003800000 */
.L_x_136:
        /* <DEDUP_REMOVED lines=10> */
.L_x_139:
[----:B------:R-:W-:Y:S05]  /*8e60*/  BSYNC B0 ;  /* 0x0000000000007941 */ /* 0x000fea0003800000 */
.L_x_138:
        /* <DEDUP_REMOVED lines=10> */
.L_x_141:
[----:B------:R-:W-:Y:S05]  /*8f10*/  BSYNC B0 ;  /* 0x0000000000007941 */ /* 0x000fea0003800000 */
.L_x_140:
[----:B-1-34-:R-:W3:Y:S01]  /*8f20*/  LDL.LU R9, [R1+0xf4] ;  /* 0x0000f40001097983 */ /* 0x01aee20000300800 */
[----:B-----5:R-:W-:Y:S01]  /*8f30*/  HADD2.F32 R8, -RZ, R15.H0_H0 ;  /* 0x2000000fff087230 */ /* 0x020fe20000004100 */
        /* <DEDUP_REMOVED lines=8> */
.L_x_143:
[----:B------:R-:W-:Y:S05]  /*8fc0*/  BSYNC B0 ;  /* 0x0000000000007941 */ /* 0x000fea0003800000 */
.L_x_142:
[----:B------:R-:W4:Y:S01]  /*8fd0*/  LDL.LU R9, [R1+0xf8] ;  /* 0x0000f80001097983 */ /* 0x000f220000300800 */
[----:B-1---5:R-:W-:Y:S01]  /*8fe0*/  HADD2.F32 R8, -RZ, R15.H0_H0 ;  /* 0x2000000fff087230 */ /* 0x022fe20000004100 */
[----:B------:R-:W-:Y:S01]  /*8ff0*/  ISETP.GT.AND P1, PT, R0, 0x79, P1 ;  /* 0x000000790000780c */ /* 0x000fe20000f24270 */
[----:B------:R-:W-:Y:S01]  /*9000*/  BSSY B0, `(.L_x_144) ;  /* 0x0000008000007945 */ /* 0x000fe20003800000 */
[----:B------:R-:W-:Y:S02]  /*9010*/  IADD3 R18, P0, R12, 0x40, RZ ;  /* 0x000000400c127810 */ /* 0x000fe40007f1e0ff */
[----:B------:R-:W-:-:S04]  /*9020*/  FMUL R8, R8, UR22 ;  /* 0x0000001608087c20 */ /* 0x000fc80008400000 */
[----:B----4-:R-:W-:-:S05]  /*9030*/  FFMA R8, R9, UR11, R8 ;  /* 0x0000000b09087c23 */ /* 0x010fca0008000008 */
[----:B------:R-:W-:-:S05]  /*9040*/  F2FP.F16.F32.PACK_AB R8, RZ, R8 ;  /* 0x00000008ff08723e */ /* 0x000fca00000000ff */
[----:B------:R1:W-:Y:S01]  /*9050*/  @P2 STG.E.U16 desc[UR20][R4.64+0xf0], R8 ;  /* 0x0000f00804002986 */ /* 0x0003e2000c101514 */
[----:B------:R-:W-:Y:S05]  /*9060*/  @!P1 BRA `(.L_x_145) ;  /* 0x0000000000049947 */ /* 0x000fea0003800000 */
[----:B------:R4:W5:Y:S02]  /*9070*/  LDG.E.LTC128B.U16 R15, desc[UR20][R6.64+0xf2] ;  /* 0x0000f214060f7981 */ /* 0x000964000c1e1520 */
.L_x_145:
[----:B------:R-:W-:Y:S05]  /*9080*/  BSYNC B0 ;  /* 0x0000000000007941 */ /* 0x000fea0003800000 */
.L_x_144:
[----:B-1----:R-:W2:Y:S01]  /*9090*/  LDL.LU R8, [R1+0xfc] ;  /* 0x0000fc0001087983 */ /* 0x002ea20000300800 */
[----:B0--345:R-:W-:Y:S02]  /*90a0*/  HADD2.F32 R6, -RZ, R15.H0_H0 ;  /* 0x2000000fff067230 */ /* 0x039fe40000004100 */
[----:B------:R-:W-:Y:S01]  /*90b0*/  IMAD.X R7, RZ, RZ, R13, P0 ;  /* 0x000000ffff077224 */ /* 0x000fe200000e060d */
[----:B------:R-:W-:Y:S02]  /*90c0*/  ISETP.GT.AND P0, PT, R14, 0x40, PT ;  /* 0x000000400e00780c */ /* 0x000fe40003f04270 */
[----:B------:R-:W-:Y:S01]  /*90d0*/  FMUL R6, R6, UR22 ;  /* 0x0000001606067c20 */ /* 0x000fe20008400000 */
[----:B------:R-:W-:Y:S01]  /*90e0*/  IMAD R7, R7, UR16, RZ ;  /* 0x0000001007077c24 */ /* 0x000fe2000f8e02ff */
[----:B------:R-:W-:-:S03]  /*90f0*/  ISETP.GT.AND P3, PT, R0, RZ, P0 ;  /* 0x000000ff0000720c */ /* 0x000fc60000764270 */
[----:B------:R-:W-:Y:S02]  /*9100*/  IMAD R19, R18, UR17, R7 ;  /* 0x0000001112137c24 */ /* 0x000fe4000f8e0207 */
[----:B--2---:R-:W-:Y:S01]  /*9110*/  FFMA R6, R8, UR11, R6 ;  /* 0x0000000b08067c23 */ /* 0x004fe20008000006 */
[----:B------:R-:W-:-:S04]  /*9120*/  IMAD.WIDE.U32 R8, R18, UR16, R10 ;  /* 0x0000001012087c25 */ /* 0x000fc8000f8e000a */
[----:B------:R-:W-:Y:S01]  /*9130*/  F2FP.F16.F32.PACK_AB R16, RZ, R6 ;  /* 0x00000006ff10723e */ /* 0x000fe200000000ff */
[----:B------:R-:W-:Y:S01]  /*9140*/  IMAD.IADD R7, R9, 0x1, R19 ;  /* 0x0000000109077824 */ /* 0x000fe200078e0213 */
[----:B------:R-:W-:-:S03]  /*9150*/  LEA R6, P2, R8, UR18, 0x1 ;  /* 0x0000001208067c11 */ /* 0x000fc6000f8408ff */
[----:B------:R0:W-:Y:S01]  /*9160*/  @P1 STG.E.U16 desc[UR20][R4.64+0xf2], R16 ;  /* 0x0000f21004001986 */ /* 0x0001e2000c101514 */
[----:B------:R-:W-:-:S05]  /*9170*/  LEA.HI.X R7, R8, UR19, R7, 0x1, P2 ;  /* 0x0000001308077c11 */ /* 0x000fca00090f0c07 */
[----:B------:R-:W2:Y:S01]  /*9180*/  @P3 LDG.E.LTC128B.U16 R15, desc[UR20][R6.64] ;  /* 0x00000014060f3981 */ /* 0x000ea2000c1e1520 */
[----:B------:R-:W-:Y:S01]  /*9190*/  USHF.L.U32 UR6, UR14, 0x6, URZ ;  /* 0x000000060e067899 */ /* 0x000fe2000800063f */
[----:B------:R-:W-:Y:S01]  /*91a0*/  ISETP.GT.AND P2, PT, R0, 0x1, P0 ;  /* 0x000000010000780c */ /* 0x000fe20000744270 */
[----:B------:R-:W-:Y:S01]  /*91b0*/  USHF.L.U64.HI UR4, UR14, 0x6, UR15 ;  /* 0x000000060e047899 */ /* 0x000fe2000801020f */
[----:B------:R-:W-:Y:S01]  /*91c0*/  BSSY B0, `(.L_x_146) ;  /* 0x000000c000007945 */ /* 0x000fe20003800000 */
[----:B------:R-:W-:Y:S02]  /*91d0*/  USHF.L.U32 UR7, UR6, 0x1, URZ ;  /* 0x0000000106077899 */ /* 0x000fe4000800063f */
[----:B------:R-:W-:Y:S01]  /*91e0*/  USHF.L.U64.HI UR4, UR6, 0x1, UR4 ;  /* 0x0000000106047899 */ /* 0x000fe20008010204 */
[----:B--2---:R-:W-:-:S05]  /*91f0*/  HADD2.F32 R8, -RZ, R15.H0_H0 ;  /* 0x2000000fff087230 */ /* 0x004fca0000004100 */
[----:B------:R-:W-:Y:S01]  /*9200*/  FMUL R9, R8, UR22 ;  /* 0x0000001608097c20 */ /* 0x000fe20008400000 */
[----:B------:R-:W-:-:S03]  /*9210*/  IADD3 R8, P1, R2, UR7, RZ ;  /* 0x0000000702087c10 */ /* 0x000fc6000ff3e0ff */
[----:B------:R-:W-:-:S05]  /*9220*/  FFMA R9, R152, UR11, R9 ;  /* 0x0000000b98097c23 */ /* 0x000fca0008000009 */
[----:B0-----:R-:W-:Y:S02]  /*9230*/  F2FP.F16.F32.PACK_AB R5, RZ, R9 ;  /* 0x00000009ff05723e */ /* 0x001fe400000000ff */
[----:B------:R-:W-:-:S05]  /*9240*/  IADD3.X R9, R3, UR4, RZ, P1, !PT ;  /* 0x0000000403097c10 */ /* 0x000fca0008ffe4ff */
[----:B------:R0:W-:Y:S01]  /*9250*/  @P3 STG.E.U16 desc[UR20][R8.64], R5 ;  /* 0x0000000508003986 */ /* 0x0001e2000c101514 */
[----:B------:R-:W-:Y:S05]  /*9260*/  @!P2 BRA `(.L_x_147) ;  /* 0x000000000004a947 */ /* 0x000fea0003800000 */
[----:B------:R1:W5:Y:S02]  /*9270*/  LDG.E.LTC128B.U16 R15, desc[UR20][R6.64+0x2] ;  /* 0x00000214060f7981 */ /* 0x000364000c1e1520 */
.L_x_147:
[----:B------:R-:W-:Y:S05]  /*9280*/  BSYNC B0 ;  /* 0x0000000000007941 */ /* 0x000fea0003800000 */
.L_x_146:
[----:B-----5:R-:W-:Y:S01]  /*9290*/  HADD2.F32 R16, -RZ, R15.H0_H0 ;  /* 0x2000000fff107230 */ /* 0x020fe20000004100 */
[----:B------:R-:W-:Y:S01]  /*92a0*/  ISETP.GT.AND P1, PT, R14, 0x48, PT ;  /* 0x000000480e00780c */ /* 0x000fe20003f24270 */
[----:B0-----:R-:W-:Y:S01]  /*92b0*/  IMAD.WIDE.U32 R4, R18, R17, UR12 ;  /* 0x0000000c12047e25 */ /* 0x001fe2000f8e0011 */
[----:B------:R-:W-:Y:S03]  /*92c0*/  BSSY B0, `(.L_x_148) ;  /* 0x000000c000007945 */ /* 0x000fe60003800000 */
[----:B------:R-:W-:Y:S01]  /*92d0*/  FMUL R16, R16, UR22 ;  /* 0x0000001610107c20 */ /* 0x000fe20008400000 */
[----:B------:R-:W-:-:S03]  /*92e0*/  IADD3 R18, P3, R10, R4, RZ ;  /* 0x000000040a127210 */ /* 0x000fc60007f7e0ff */
[----:B------:R-:W-:Y:S01]  /*92f0*/  FFMA R16, R153, UR11, R16 ;  /* 0x0000000b99107c23 */ /* 0x000fe20008000010 */
[----:B------:R-:W-:Y:S02]  /*9300*/  IADD3.X R5, R11, R19, R5, P3, !PT ;  /* 0x000000130b057210 */ /* 0x000fe40001ffe405 */
[----:B------:R-:W-:Y:S02]  /*9310*/  ISETP.GT.AND P3, PT, R0, RZ, P1 ;  /* 0x000000ff0000720c */ /* 0x000fe40000f64270 */
[----:B------:R-:W-:Y:S02]  /*9320*/  F2FP.F16.F32.PACK_AB R16, RZ, R16 ;  /* 0x00000010ff10723e */ /* 0x000fe400000000ff */
[----:B------:R-:W-:-:S03]  /*9330*/  LEA R4, P4, R18, UR18, 0x1 ;  /* 0x0000001212047c11 */ /* 0x000fc6000f8808ff */
[----:B------:R0:W-:Y:S01]  /*9340*/  @P2 STG.E.U16 desc[UR20][R8.64+0x2], R16 ;  /* 0x0000021008002986 */ /* 0x0001e2000c101514 */
[----:B------:R-:W-:-:S05]  /*9350*/  LEA.HI.X R5, R18, UR19, R5, 0x1, P4 ;  /* 0x0000001312057c11 */ /* 0x000fca000a0f0c05 */
[----:B------:R-:W-:Y:S05]  /*9360*/  @!P3 BRA `(.L_x_149) ;  /* 0x000000000004b947 */ /* 0x000fea0003800000 */
[----:B------:R2:W5:Y:S02]  /*9370*/  LDG.E.LTC128B.U16 R15, desc[UR20][R4.64] ;  /* 0x00000014040f7981 */ /* 0x000564000c1e1520 */
.L_x_149:
[----:B------:R-:W-:Y:S05]  /*9380*/  BSYNC B0 ;  /* 0x0000000000007941 */ /* 0x000fea0003800000 */
.L_x_148:
[----:B0----5:R-:W-:Y:S01]  /*9390*/  HADD2.F32 R16, -RZ, R15.H0_H0 ;  /* 0x2000000fff107230 */ /* 0x021fe20000004100 */
[----:B------:R-:W-:Y:S01]  /*93a0*/  IADD3 R18, P4, R8, UR8, RZ ;  /* 0x0000000808127c10 */ /* 0x000fe2000ff9e0ff */
[----:B------:R-:W-:Y:S01]  /*93b0*/  BSSY B0, `(.L_x_150) ;  /* 0x0000009000007945 */ /* 0x000fe20003800000 */
[----:B------:R-:W-:Y:S02]  /*93c0*/  ISETP.GT.AND P2, PT, R0, 0x1, P1 ;  /* 0x000000010000780c */ /* 0x000fe40000f44270 */
[----:B------:R-:W-:-:S04]  /*93d0*/  FMUL R19, R16, UR22 ;  /* 0x0000001610137c20 */ /* 0x000fc80008400000 */
[----:B------:R-:W-:-:S05]  /*93e0*/  FFMA R19, R154, UR11, R19 ;  /* 0x0000000b9a137c23 */ /* 0x000fca0008000013 */
[----:B------:R-:W-:Y:S02]  /*93f0*/  F2FP.F16.F32.PACK_AB R16, RZ, R19 ;  /* 0x00000013ff10723e */ /* 0x000fe400000000ff */
[----:B------:R-:W-:-:S05]  /*9400*/  IADD3.X R19, R9, UR5, RZ, P4, !PT ;  /* 0x0000000509137c10 */ /* 0x000fca000a7fe4ff */
[----:B------:R0:W-:Y:S01]  /*9410*/  @P3 STG.E.U16 desc[UR20][R18.64], R16 ;  /* 0x0000001012003986 */ /* 0x0001e2000c101514 */
[----:B------:R-:W-:Y:S05]  /*9420*/  @!P2 BRA `(.L_x_151) ;  /* 0x000000000004a947 */ /* 0x000fea0003800000 */
[----:B------:R3:W5:Y:S02]  /*9430*/  LDG.E.LTC128B.U16 R15, desc[UR20][R4.64+0x2] ;  /* 0x00000214040f7981 */ /* 0x000764000c1e1520 */
.L_x_151:
[----:B------:R-:W-:Y:S05]  /*9440*/  BSYNC B0 ;  /* 0x0000000000007941 */ /* 0x000fea0003800000 */
.L_x_150:
[----:B0----5:R-:W-:Y:S01]  /*9450*/  HADD2.F32 R16, -RZ, R15.H0_H0 ;  /* 0x2000000fff107230 */ /* 0x021fe20000004100 */
[----:B------:R-:W-:Y:S01]  /*9460*/  ISETP.GT.AND P3, PT, R0, 0x8, P0 ;  /* 0x000000080000780c */ /* 0x000fe20000764270 */
[----:B------:R-:W-:Y:S03]  /*9470*/  BSSY B0, `(.L_x_152) ;  /* 0x0000007000007945 */ /* 0x000fe60003800000 */
[----:B------:R-:W-:-:S04]  /*9480*/  FMUL R16, R16, UR22 ;  /* 0x0000001610107c20 */ /* 0x000fc80008400000 */
[----:B------:R-:W-:-:S05]  /*9490*/  FFMA R16, R155, UR11, R16 ;  /* 0x0000000b9b107c23 */ /* 0x000fca0008000010 */
[----:B------:R-:W-:-:S05]  /*94a0*/  F2FP.F16.F32.PACK_AB R16, RZ, R16 ;  /* 0x00000010ff10723e */ /* 0x000fca00000000ff */
[----:B------:R0:W-:Y:S01]  /*94b0*/  @P2 STG.E.U16 desc[UR20][R18.64+0x2], R16 ;  /* 0x0000021012002986 */ /* 0x0001e2000c101514 */
[----:B------:R-:W-:Y:S05]  /*94c0*/  @!P3 BRA `(.L_x_153) ;  /* 0x000000000004b947 */ /* 0x000fea0003800000 */
[----:B------:R4:W5:Y:S02]  /*94d0*/  LDG.E.LTC128B.U16 R15, desc[UR20][R6.64+0x10] ;  /* 0x00001014060f7981 */ /* 0x000964000c1e1520 */
.L_x_153:
[----:B------:R-:W-:Y:S05]  /*94e0*/  BSYNC B0 ;  /* 0x0000000000007941 */ /* 0x000fea0003800000 */
.L_x_152:
        /* <DEDUP_REMOVED lines=9> */
.L_x_155:
[----:B------:R-:W-:Y:S05]  /*9580*/  BSYNC B0 ;  /* 0x0000000000007941 */ /* 0x000fea0003800000 */
.L_x_154:
[----:B-----5:R-:W-:Y:S01]  /*9590*/  HADD2.F32 R16, -RZ, R15.H0_H0 ;  /* 0x2000000fff107230 */ /* 0x020fe20000004100 */
        /* <DEDUP_REMOVED lines=8> */
.L_x_157:
[----:B------:R-:W-:Y:S05]  /*9620*/  BSYNC B0 ;  /* 0x0000000000007941 */ /* 0x000fea0003800000 */
.L_x_156:
[----:B0----5:R-:W-:Y:S01]  /*9630*/  HADD2.F32 R16, -RZ, R15.H0_H0 ;  /* 0x2000000fff107230 */ /* 0x021fe20000004100 */
[----:B------:R-:W-:Y:S01]  /*9640*/  MOV R21, UR8 ;  /* 0x0000000800157c02 */ /* 0x000fe20008000f00 */
[----:B------:R-:W-:Y:S01]  /*9650*/  IMAD.U32 R23, RZ, RZ, UR5 ;  /* 0x00000005ff177e24 */ /* 0x000fe2000f8e00ff */
[----:B------:R-:W-:Y:S01]  /*9660*/  ISETP.GT.AND P2, PT, R0, 0x9, P1 ;  /* 0x000000090000780c */ /* 0x000fe20000f44270 */
[----:B------:R-:W-:Y:S01]  /*9670*/  BSSY B0, `(.L_x_158) ;  /* 0x0000009000007945 */ /* 0x000fe20003800000 */
[----:B------:R-:W-:Y:S01]  /*9680*/  FMUL R19, R16, UR22 ;  /* 0x0000001610137c20 */ /* 0x000fe20008400000 */
[----:B------:R-:W-:-:S03]  /*9690*/  IADD3 R18, P4, P5, R21, UR7, R2 ;  /* 0x0000000715127c10 */ /* 0x000fc6000fd9e002 */
[----:B------:R-:W-:-:S05]  /*96a0*/  FFMA R19, R158, UR11, R19 ;  /* 0x0000000b9e137c23 */ /* 0x000fca0008000013 */
[----:B------:R-:W-:Y:S02]  /*96b0*/  F2FP.F16.F32.PACK_AB R16, RZ, R19 ;  /* 0x00000013ff10723e */ /* 0x000fe400000000ff */
[----:B------:R-:W-:-:S05]  /*96c0*/  IADD3.X R19, R23, UR4, R3, P4, P5 ;  /* 0x0000000417137c10 */ /* 0x000fca000a7ea403 */
[----:B------:R0:W-:Y:S01]  /*96d0*/  @P3 STG.E.U16 desc[UR20][R18.64+0x10], R16 ;  /* 0x0000101012003986 */ /* 0x0001e2000c101514 */
[----:B------:R-:W-:Y:S05]  /*96e0*/  @!P2 BRA `(.L_x_159) ;  /* 0x000000000004a947 */ /* 0x000fea0003800000 */
[----:B------:R0:W5:Y:S02]  /*96f0*/  LDG.E.LTC128B.U16 R15, desc[UR20][R4.64+0x12] ;  /* 0x00001214040f7981 */ /* 0x000164000c1e1520 */
.L_x_159:
[----:B------:R-:W-:Y:S05]  /*9700*/  BSYNC B0 ;  /* 0x0000000000007941 */ /* 0x000fea0003800000 */
.L_x_158:
        /* <DEDUP_REMOVED lines=9> */
.L_x_161:
[----:B------:R-:W-:Y:S05]  /*97a0*/  BSYNC B0 ;  /* 0x0000000000007941 */ /* 0x000fea0003800000 */
.L_x_160:
        /* <DEDUP_REMOVED lines=9> */
.L_x_163:
[----:B------:R-:W-:Y:S05]  /*9840*/  BSYNC B0 ;  /* 0x0000000000007941 */ /* 0x000fea0003800000 */
.L_x_162:
        /* <DEDUP_REMOVED lines=9> */
.L_x_165:
[----:B------:R-:W-:Y:S05]  /*98e0*/  BSYNC B0 ;  /* 0x0000000000007941 */ /* 0x000fea0003800000 */
.L_x_164:
        /* <DEDUP_REMOVED lines=9> */
.L_x_167:
[----:B------:R-:W-:Y:S05]  /*9980*/  BSYNC B0 ;  /* 0x0000000000007941 */ /* 0x000fea0003800000 */
.L_x_166:
        /* <DEDUP_REMOVED lines=9> */
.L_x_169:
[----:B------:R-:W-:Y:S05]  /*9a20*/  BSYNC B0 ;  /* 0x0000000000007941 */ /* 0x000fea0003800000 */
.L_x_168:
        /* <DEDUP_REMOVED lines=9> */
.L_x_171:
[----:B------:R-:W-:Y:S05]  /*9ac0*/  BSYNC B0 ;  /* 0x0000000000007941 */ /* 0x000fea0003800000 */
.L_x_170:
        /* <DEDUP_REMOVED lines=9> */
.L_x_173:
[----:B------:R-:W-:Y:S05]  /*9b60*/  BSYNC B0 ;  /* 0x0000000000007941 */ /* 0x000fea0003800000 */
.L_x_172:
        /* <DEDUP_REMOVED lines=9> */
.L_x_175:
[----:B------:R-:W-:Y:S05]  /*9c00*/  BSYNC B0 ;  /* 0x0000000000007941 */ /* 0x000fea0003800000 */
.L_x_174:
        /* <DEDUP_REMOVED lines=9> */
.L_x_177:
[----:B------:R-:W-:Y:S05]  /*9ca0*/  BSYNC B0 ;  /* 0x0000000000007941 */ /* 0x000fea0003800000 */
.L_x_176:
        /* <DEDUP_REMOVED lines=9> */
.L_x_179:
[----:B------:R-:W-:Y:S05]  /*9d40*/  BSYNC B0 ;  /* 0x0000000000007941 */ /* 0x000fea0003800000 */
.L_x_178:
        /* <DEDUP_REMOVED lines=9> */
.L_x_181:
[----:B------:R-:W-:Y:S05]  /*9de0*/  BSYNC B0 ;  /* 0x0000000000007941 */ /* 0x000fea0003800000 */
.L_x_180:
        /* <DEDUP_REMOVED lines=9> */
.L_x_183:
[----:B------:R-:W-:Y:S05]  /*9e80*/  BSYNC B0 ;  /* 0x0000000000007941 */ /* 0x000fea0003800000 */
.L_x_182:
        /* <DEDUP_REMOVED lines=9> */
.L_x_185:
[----:B------:R-:W-:Y:S05]  /*9f20*/  BSYNC B0 ;  /* 0x0000000000007941 */ /* 0x000fea0003800000 */
.L_x_184:
        /* <DEDUP_REMOVED lines=9> */
.L_x_187:
[----:B------:R-:W-:Y:S05]  /*9fc0*/  BSYNC B0 ;  /* 0x0000000000007941 */ /* 0x000fea0003800000 */
.L_x_186:
        /* <DEDUP_REMOVED lines=9> */
.L_x_189:
[----:B------:R-:W-:Y:S05]  /*a060*/  BSYNC B0 ;  /* 0x0000000000007941 */ /* 0x000fea0003800000 */
.L_x_188:
        /* <DEDUP_REMOVED lines=9> */
.L_x_191:
[----:B------:R-:W-:Y:S05]  /*a100*/  BSYNC B0 ;  /* 0x0000000000007941 */ /* 0x000fea0003800000 */
.L_x_190:
        /* <DEDUP_REMOVED lines=9> */
.L_x_193:
[----:B------:R-:W-:Y:S05]  /*a1a0*/  BSYNC B0 ;  /* 0x0000000000007941 */ /* 0x000fea0003800000 */
.L_x_192:
        /* <DEDUP_REMOVED lines=9> */
.L_x_195:
[----:B------:R-:W-:Y:S05]  /*a240*/  BSYNC B0 ;  /* 0x0000000000007941 */ /* 0x000fea0003800000 */
.L_x_194:
        /* <DEDUP_REMOVED lines=9> */
.L_x_197:
[----:B------:R-:W-:Y:S05]  /*a2e0*/  BSYNC B0 ;  /* 0x0000000000007941 */ /* 0x000fea0003800000 */
.L_x_196:
        /* <DEDUP_REMOVED lines=9> */
.L_x_199:
[----:B------:R-:W-:Y:S05]  /*a380*/  BSYNC B0 ;  /* 0x0000000000007941 */ /* 0x000fea0003800000 */
.L_x_198:
        /* <DEDUP_REMOVED lines=9> */
.L_x_201:
[----:B------:R-:W-:Y:S05]  /*a420*/  BSYNC B0 ;  /* 0x0000000000007941 */ /* 0x000fea0003800000 */
.L_x_200:
        /* <DEDUP_REMOVED lines=9> */
.L_x_203:
[----:B------:R-:W-:Y:S05]  /*a4c0*/  BSYNC B0 ;  /* 0x0000000000007941 */ /* 0x000fea0003800000 */
.L_x_202:
        /* <DEDUP_REMOVED lines=9> */
.L_x_205:
[----:B------:R-:W-:Y:S05]  /*a560*/  BSYNC B0 ;  /* 0x0000000000007941 */ /* 0x000fea0003800000 */
.L_x_204:
        /* <DEDUP_REMOVED lines=9> */
.L_x_207:
[----:B------:R-:W-:Y:S05]  /*a600*/  BSYNC B0 ;  /* 0x0000000000007941 */ /* 0x000fea0003800000 */
.L_x_206:
        /* <DEDUP_REMOVED lines=9> */
.L_x_209:
[----:B------:R-:W-:Y:S05]  /*a6a0*/  BSYNC B0 ;  /* 0x0000000000007941 */ /* 0x000fea0003800000 */
.L_x_208:
        /* <DEDUP_REMOVED lines=9> */
.L_x_211:
[----:B------:R-:W-:Y:S05]  /*a740*/  BSYNC B0 ;  /* 0x0000000000007941 */ /* 0x000fea0003800000 */
.L_x_210:
        /* <DEDUP_REMOVED lines=9> */
.L_x_213:
[----:B------:R-:W-:Y:S05]  /*a7e0*/  BSYNC B0 ;  /* 0x0000000000007941 */ /* 0x000fea0003800000 */
.L_x_212:
        /* <DEDUP_REMOVED lines=9> */
.L_x_215:
[----:B------:R-:W-:Y:S05]  /*a880*/  BSYNC B0 ;  /* 0x0000000000007941 */ /* 0x000fea0003800000 */
.L_x_214:
        /* <DEDUP_REMOVED lines=9> */
.L_x_217:
[----:B------:R-:W-:Y:S05]  /*a920*/  BSYNC B0 ;  /* 0x0000000000007941 */ /* 0x000fea0003800000 */
.L_x_216:
        /* <DEDUP_REMOVED lines=9> */
.L_x_219:
[----:B------:R-:W-:Y:S05]  /*a9c0*/  BSYNC B0 ;  /* 0x0000000000007941 */ /* 0x000fea0003800000 */
.L_x_218:
        /* <DEDUP_REMOVED lines=9> */
.L_x_221:
[----:B------:R-:W-:Y:S05]  /*aa60*/  BSYNC B0 ;  /* 0x0000000000007941 */ /* 0x000fea0003800000 */
.L_x_220:
        /* <DEDUP_REMOVED lines=9> */
.L_x_223:
[----:B------:R-:W-:Y:S05]  /*ab00*/  BSYNC B0 ;  /* 0x0000000000007941 */ /* 0x000fea0003800000 */
.L_x_222:
        /* <DEDUP_REMOVED lines=9> */
.L_x_225:
[----:B------:R-:W-:Y:S05]  /*aba0*/  BSYNC B0 ;  /* 0x0000000000007941 */ /* 0x000fea0003800000 */
.L_x_224:
        /* <DEDUP_REMOVED lines=9> */
.L_x_227:
[----:B------:R-:W-:Y:S05]  /*ac40*/  BSYNC B0 ;  /* 0x0000000000007941 */ /* 0x000fea0003800000 */
.L_x_226:
        /* <DEDUP_REMOVED lines=9> */
.L_x_229:
[----:B------:R-:W-:Y:S05]  /*ace0*/  BSYNC B0 ;  /* 0x0000000000007941 */ /* 0x000fea0003800000 */
.L_x_228:
        /* <DEDUP_REMOVED lines=9> */
.L_x_231:
[----:B------:R-:W-:Y:S05]  /*ad80*/  BSYNC B0 ;  /* 0x0000000000007941 */ /* 0x000fea0003800000 */
.L_x_230:
        /* <DEDUP_REMOVED lines=9> */
.L_x_233:
[----:B------:R-:W-:Y:S05]  /*ae20*/  BSYNC B0 ;  /* 0x0000000000007941 */ /* 0x000fea0003800000 */
.L_x_232:
        /* <DEDUP_REMOVED lines=9> */
.L_x_235:
[----:B------:R-:W-:Y:S05]  /*aec0*/  BSYNC B0 ;  /* 0x0000000000007941 */ /* 0x000fea0003800000 */
.L_x_234:
        /* <DEDUP_REMOVED lines=9> */
.L_x_237:
[----:B------:R-:W-:Y:S05]  /*af60*/  BSYNC B0 ;  /* 0x0000000000007941 */ /* 0x000fea0003800000 */
.L_x_236:
        /* <DEDUP_REMOVED lines=9> */
.L_x_239:
[----:B------:R-:W-:Y:S05]  /*b000*/  BSYNC B0 ;  /* 0x0000000000007941 */ /* 0x000fea0003800000 */
.L_x_238:
        /* <DEDUP_REMOVED lines=9> */
.L_x_241:
[----:B------:R-:W-:Y:S05]  /*b0a0*/  BSYNC B0 ;  /* 0x0000000000007941 */ /* 0x000fea0003800000 */
.L_x_240:
        /* <DEDUP_REMOVED lines=9> */
.L_x_243:
[----:B------:R-:W-:Y:S05]  /*b140*/  BSYNC B0 ;  /* 0x0000000000007941 */ /* 0x000fea0003800000 */
.L_x_242:
        /* <DEDUP_REMOVED lines=9> */
.L_x_245:
[----:B------:R-:W-:Y:S05]  /*b1e0*/  BSYNC B0 ;  /* 0x0000000000007941 */ /* 0x000fea0003800000 */
.L_x_244:
        /* <DEDUP_REMOVED lines=9> */
.L_x_247:
[----:B------:R-:W-:Y:S05]  /*b280*/  BSYNC B0 ;  /* 0x0000000000007941 */ /* 0x000fea0003800000 */
.L_x_246:
        /* <DEDUP_REMOVED lines=9> */
.L_x_249:
[----:B------:R-:W-:Y:S05]  /*b320*/  BSYNC B0 ;  /* 0x0000000000007941 */ /* 0x000fea0003800000 */
.L_x_248:
        /* <DEDUP_REMOVED lines=9> */
.L_x_251:
[----:B------:R-:W-:Y:S05]  /*b3c0*/  BSYNC B0 ;  /* 0x0000000000007941 */ /* 0x000fea0003800000 */
.L_x_250:
        /* <DEDUP_REMOVED lines=9> */
.L_x_253:
[----:B------:R-:W-:Y:S05]  /*b460*/  BSYNC B0 ;  /* 0x0000000000007941 */ /* 0x000fea0003800000 */
.L_x_252:
        /* <DEDUP_REMOVED lines=9> */
.L_x_255:
[----:B------:R-:W-:Y:S05]  /*b500*/  BSYNC B0 ;  /* 0x0000000000007941 */ /* 0x000fea0003800000 */
.L_x_254:
        /* <DEDUP_REMOVED lines=9> */
.L_x_257:
[----:B------:R-:W-:Y:S05]  /*b5a0*/  BSYNC B0 ;  /* 0x0000000000007941 */ /* 0x000fea0003800000 */
.L_x_256:
        /* <DEDUP_REMOVED lines=9> */
.L_x_259:
[----:B------:R-:W-:Y:S05]  /*b640*/  BSYNC B0 ;  /* 0x0000000000007941 */ /* 0x000fea0003800000 */
.L_x_258:
        /* <DEDUP_REMOVED lines=9> */
.L_x_261:
[----:B------:R-:W-:Y:S05]  /*b6e0*/  BSYNC B0 ;  /* 0x0000000000007941 */ /* 0x000fea0003800000 */
.L_x_260:
        /* <DEDUP_REMOVED lines=9> */
.L_x_263:
[----:B------:R-:W-:Y:S05]  /*b780*/  BSYNC B0 ;  /* 0x0000000000007941 */ /* 0x000fea0003800000 */
.L_x_262:
        /* <DEDUP_REMOVED lines=9> */
.L_x_265:
[----:B------:R-:W-:Y:S05]  /*b820*/  BSYNC B0 ;  /* 0x0000000000007941 */ /* 0x000fea0003800000 */
.L_x_264:
        /* <DEDUP_REMOVED lines=9> */
.L_x_267:
[----:B------:R-:W-:Y:S05]  /*b8c0*/  BSYNC B0 ;  /* 0x0000000000007941 */ /* 0x000fea0003800000 */
.L_x_266:
[----:B01--45:R-:W-:Y:S01]  /*b8d0*/  HADD2.F32 R6, -RZ, R15.H0_H0 ;  /* 0x2000000fff067230 */ /* 0x033fe20000004100 */
        /* <DEDUP_REMOVED lines=8> */
.L_x_269:
[----:B------:R-:W-:Y:S05]  /*b960*/  BSYNC B0 ;  /* 0x0000000000007941 */ /* 0x000fea0003800000 */
.L_x_268:
[----:B0----5:R-:W-:Y:S01]  /*b970*/  HADD2.F32 R6, -RZ, R15.H0_H0 ;  /* 0x2000000fff067230 */ /* 0x021fe20000004100 */
[----:B------:R-:W-:Y:S01]  /*b980*/  ISETP.GT.AND P1, PT, R0, 0x79, P1 ;  /* 0x000000790000780c */ /* 0x000fe20000f24270 */
[----:B------:R-:W-:Y:S01]  /*b990*/  BSSY B0, `(.L_x_270) ;  /* 0x000000b000007945 */ /* 0x000fe20003800000 */
[----:B------:R-:W-:Y:S02]  /*b9a0*/  IADD3 R20, P0, R12, 0x80, RZ ;  /* 0x000000800c147810 */ /* 0x000fe40007f1e0ff */
[----:B------:R-:W-:Y:S01]  /*b9b0*/  FMUL R7, R6, UR22 ;  /* 0x0000001606077c20 */ /* 0x000fe20008400000 */
[----:B------:R-:W-:-:S03]  /*b9c0*/  @P2 IMAD.MOV.U32 R6, RZ, RZ, R18 ;  /* 0x000000ffff062224 */ /* 0x000fc600078e0012 */
[----:B------:R-:W-:-:S05]  /*b9d0*/  FFMA R7, R214, UR11, R7 ;  /* 0x0000000bd6077c23 */ /* 0x000fca0008000007 */
[----:B------:R-:W-:-:S04]  /*b9e0*/  F2FP.F16.F32.PACK_AB R7, RZ, R7 ;  /* 0x00000007ff07723e */ /* 0x000fc800000000ff */
[----:B------:R-:W-:Y:S01]  /*b9f0*/  PRMT R8, R7, 0x7610, R8 ;  /* 0x0000761007087816 */ /* 0x000fe20000000008 */
[----:B------:R-:W-:-:S05]  /*ba00*/  @P2 IMAD.MOV.U32 R7, RZ, RZ, R19 ;  /* 0x000000ffff072224 */ /* 0x000fca00078e0013 */
[----:B------:R0:W-:Y:S01]  /*ba10*/  @P2 STG.E.U16 desc[UR20][R6.64+0xf0], R8 ;  /* 0x0000f00806002986 */ /* 0x0001e2000c101514 */
[----:B------:R-:W-:Y:S05]  /*ba20*/  @!P1 BRA `(.L_x_271) ;  /* 0x0000000000049947 */ /* 0x000fea0003800000 */
[----:B------:R4:W5:Y:S02]  /*ba30*/  LDG.E.LTC128B.U16 R15, desc[UR20][R4.64+0xf2] ;  /* 0x0000f214040f7981 */ /* 0x000964000c1e1520 */
.L_x_271:
[----:B------:R-:W-:Y:S05]  /*ba40*/  BSYNC B0 ;  /* 0x0000000000007941 */ /* 0x000fea0003800000 */
.L_x_270:
[----:B-12345:R-:W-:Y:S01]  /*ba50*/  HADD2.F32 R4, -RZ, R15.H0_H0 ;  /* 0x2000000fff047230 */ /* 0x03efe20000004100 */
[----:B------:R-:W-:Y:S01]  /*ba60*/  IADD3.X R5, RZ, R13, RZ, P0, !PT ;  /* 0x0000000dff057210 */ /* 0x000fe200007fe4ff */
[----:B0-----:R-:W-:Y:S01]  /*ba70*/  IMAD.WIDE.U32 R6, R20, UR16, R10 ;  /* 0x0000001014067c25 */ /* 0x001fe2000f8e000a */
[----:B------:R-:W-:-:S03]  /*ba80*/  ISETP.GT.AND P0, PT, R14, 0x80, PT ;  /* 0x000000800e00780c */ /* 0x000fc60003f04270 */
[----:B------:R-:W-:Y:S01]  /*ba90*/  FMUL R4, R4, UR22 ;  /* 0x0000001604047c20 */ /* 0x000fe20008400000 */
[----:B------:R-:W-:Y:S01]  /*baa0*/  IMAD R5, R5, UR16, RZ ;  /* 0x0000001005057c24 */ /* 0x000fe2000f8e02ff */
[----:B------:R-:W-:Y:S02]  /*bab0*/  ISETP.GT.AND P3, PT, R0, RZ, P0 ;  /* 0x000000ff0000720c */ /* 0x000fe40000764270 */
[----:B------:R-:W-:Y:S01]  /*bac0*/  FFMA R4, R215, UR11, R4 ;  /* 0x0000000bd7047c23 */ /* 0x000fe20008000004 */
[----:B------:R-:W-:-:S04]  /*bad0*/  IMAD R21, R20, UR17, R5 ;  /* 0x0000001114157c24 */ /* 0x000fc8000f8e0205 */
[----:B------:R-:W-:Y:S01]  /*bae0*/  F2FP.F16.F32.PACK_AB R8, RZ, R4 ;  /* 0x00000004ff08723e */ /* 0x000fe200000000ff */
[----:B------:R-:W-:Y:S01]  /*baf0*/  IMAD.IADD R5, R7, 0x1, R21 ;  /* 0x0000000107057824 */ /* 0x000fe200078e0215 */
[----:B------:R-:W-:Y:S02]  /*bb00*/  LEA R4, P2, R6, UR18, 0x1 ;  /* 0x0000001206047c11 */ /* 0x000fe4000f8408ff */
[----:B------:R-:W-:Y:S02]  /*bb10*/  PRMT R9, R8, 0x7610, R9 ;  /* 0x0000761008097816 */ /* 0x000fe40000000009 */
[----:B------:R-:W-:-:S03]  /*bb20*/  LEA.HI.X R5, R6, UR19, R5, 0x1, P2 ;  /* 0x0000001306057c11 */ /* 0x000fc600090f0c05 */
[----:B------:R0:W-:Y:S04]  /*bb30*/  @P1 STG.E.U16 desc[UR20][R18.64+0xf2], R9 ;  /* 0x0000f20912001986 */ /* 0x0001e8000c101514 */
[----:B------:R-:W2:Y:S01]  /*bb40*/  @P3 LDG.E.LTC128B.U16 R15, desc[UR20][R4.64] ;  /* 0x00000014040f3981 */ /* 0x000ea2000c1e1520 */
[----:B------:R-:W-:Y:S01]  /*bb50*/  USHF.L.U32 UR4, UR14, 0x8, URZ ;  /* 0x000000080e047899 */ /* 0x000fe2000800063f */
[----:B------:R-:W-:Y:S01]  /*bb60*/  ISETP.GT.AND P2, PT, R0, 0x1, P0 ;  /* 0x000000010000780c */ /* 0x000fe20000744270 */
[----:B------:R-:W-:Y:S01]  /*bb70*/  USHF.L.U64.HI UR6, UR14, 0x8, UR15 ;  /* 0x000000080e067899 */ /* 0x000fe2000801020f */
[----:B------:R-:W-:Y:S03]  /*bb80*/  BSSY B0, `(.L_x_272) ;  /* 0x000000a000007945 */ /* 0x000fe60003800000 */
[----:B------:R-:W-:-:S04]  /*bb90*/  IADD3 R8, P1, R2, UR4, RZ ;  /* 0x0000000402087c10 */ /* 0x000fc8000ff3e0ff */
[----:B0-----:R-:W-:Y:S01]  /*bba0*/  IADD3.X R9, R3, UR6, RZ, P1, !PT ;  /* 0x0000000603097c10 */ /* 0x001fe20008ffe4ff */
[----:B--2---:R-:W-:-:S05]  /*bbb0*/  HADD2.F32 R6, -RZ, R15.H0_H0 ;  /* 0x2000000fff067230 */ /* 0x004fca0000004100 */
[----:B------:R-:W-:-:S04]  /*bbc0*/  FMUL R7, R6, UR22 ;  /* 0x0000001606077c20 */ /* 0x000fc80008400000 */
[----:B------:R-:W-:-:S05]  /*bbd0*/  FFMA R7, R88, UR11, R7 ;  /* 0x0000000b58077c23 */ /* 0x000fca0008000007 */
[----:B------:R-:W-:-:S05]  /*bbe0*/  F2FP.F16.F32.PACK_AB R7, RZ, R7 ;  /* 0x00000007ff07723e */ /* 0x000fca00000000ff */
[----:B------:R0:W-:Y:S01]  /*bbf0*/  @P3 STG.E.U16 desc[UR20][R8.64], R7 ;  /* 0x0000000708003986 */ /* 0x0001e2000c101514 */
[----:B------:R-:W-:Y:S05]  /*bc00*/  @!P2 BRA `(.L_x_273) ;  /* 0x000000000004a947 */ /* 0x000fea0003800000 */
[----:B------:R1:W5:Y:S02]  /*bc10*/  LDG.E.LTC128B.U16 R15, desc[UR20][R4.64+0x2] ;  /* 0x00000214040f7981 */ /* 0x000364000c1e1520 */
.L_x_273:
[----:B------:R-:W-:Y:S05]  /*bc20*/  BSYNC B0 ;  /* 0x0000000000007941 */ /* 0x000fea0003800000 */
.L_x_272:
        /* <DEDUP_REMOVED lines=15> */
.L_x_275:
[----:B------:R-:W-:Y:S05]  /*bd20*/  BSYNC B0 ;  /* 0x0000000000007941 */ /* 0x000fea0003800000 */
.L_x_274:
        /* <DEDUP_REMOVED lines=11> */
.L_x_277:
[----:B------:R-:W-:Y:S05]  /*bde0*/  BSYNC B0 ;  /* 0x0000000000007941 */ /* 0x000fea0003800000 */
.L_x_276:
        /* <DEDUP_REMOVED lines=9> */
.L_x_279:
[----:B------:R-:W-:Y:S05]  /*be80*/  BSYNC B0 ;  /* 0x0000000000007941 */ /* 0x000fea0003800000 */
.L_x_278:
        /* <DEDUP_REMOVED lines=9> */
.L_x_281:
[----:B------:R-:W-:Y:S05]  /*bf20*/  BSYNC B0 ;  /* 0x0000000000007941 */ /* 0x000fea0003800000 */
.L_x_280:
        /* <DEDUP_REMOVED lines=9> */
.L_x_283:
[----:B------:R-:W-:Y:S05]  /*bfc0*/  BSYNC B0 ;  /* 0x0000000000007941 */ /* 0x000fea0003800000 */
.L_x_282:
[----:B0----5:R-:W-:Y:S01]  /*bfd0*/  HADD2.F32 R16, -RZ, R15.H0_H0 ;  /* 0x2000000fff107230 */ /* 0x021fe20000004100 */
[----:B------:R-:W-:Y:S01]  /*bfe0*/  ISETP.GT.AND P2, PT, R0, 0x9, P1 ;  /* 0x000000090000780c */ /* 0x000fe20000f44270 */
[----:B------:R-:W-:Y:S01]  /*bff0*/  IMAD.U32 R21, RZ, RZ, UR4 ;  /* 0x00000004ff157e24 */ /* 0x000fe2000f8e00ff */
[----:B------:R-:W-:Y:S01]  /*c000*/  BSSY B0, `(.L_x_284) ;  /* 0x000000a000007945 */ /* 0x000fe20003800000 */
[----:B------:R-:W-:Y:S02]  /*c010*/  IMAD.U32 R23, RZ, RZ, UR6 ;  /* 0x00000006ff177e24 */ /* 0x000fe4000f8e00ff */
        /* <DEDUP_REMOVED lines=8> */
.L_x_285:
[----:B------:R-:W-:Y:S05]  /*c0a0*/  BSYNC B0 ;  /* 0x0000000000007941 */ /* 0x000fea0003800000 */
.L_x_284:
        /* <DEDUP_REMOVED lines=9> */
.L_x_287:
[----:B------:R-:W-:Y:S05]  /*c140*/  BSYNC B0 ;  /* 0x0000000000007941 */ /* 0x000fea0003800000 */
.L_x_286:
        /* <DEDUP_REMOVED lines=9> */
.L_x_289:
[----:B------:R-:W-:Y:S05]  /*c1e0*/  BSYNC B0 ;  /* 0x0000000000007941 */ /* 0x000fea0003800000 */
.L_x_288:
        /* <DEDUP_REMOVED lines=9> */
.L_x_291:
[----:B------:R-:W-:Y:S05]  /*c280*/  BSYNC B0 ;  /* 0x0000000000007941 */ /* 0x000fea0003800000 */
.L_x_290:
        /* <DEDUP_REMOVED lines=9> */
.L_x_293:
[----:B------:R-:W-:Y:S05]  /*c320*/  BSYNC B0 ;  /* 0x0000000000007941 */ /* 0x000fea0003800000 */
.L_x_292:
        /* <DEDUP_REMOVED lines=9> */
.L_x_295:
[----:B------:R-:W-:Y:S05]  /*c3c0*/  BSYNC B0 ;  /* 0x0000000000007941 */ /* 0x000fea0003800000 */
.L_x_294:
        /* <DEDUP_REMOVED lines=9> */
.L_x_297:
[----:B------:R-:W-:Y:S05]  /*c460*/  BSYNC B0 ;  /* 0x0000000000007941 */ /* 0x000fea0003800000 */
.L_x_296:
        /* <DEDUP_REMOVED lines=9> */
.L_x_299:
[----:B------:R-:W-:Y:S05]  /*c500*/  BSYNC B0 ;  /* 0x0000000000007941 */ /* 0x000fea0003800000 */
.L_x_298:
        /* <DEDUP_REMOVED lines=9> */
.L_x_301:
[----:B------:R-:W-:Y:S05]  /*c5a0*/  BSYNC B0 ;  /* 0x0000000000007941 */ /* 0x000fea0003800000 */
.L_x_300:
        /* <DEDUP_REMOVED lines=9> */
.L_x_303:
[----:B------:R-:W-:Y:S05]  /*c640*/  BSYNC B0 ;  /* 0x0000000000007941 */ /* 0x000fea0003800000 */
.L_x_302:
        /* <DEDUP_REMOVED lines=9> */
.L_x_305:
[----:B------:R-:W-:Y:S05]  /*c6e0*/  BSYNC B0 ;  /* 0x0000000000007941 */ /* 0x000fea0003800000 */
.L_x_304:
        /* <DEDUP_REMOVED lines=9> */
.L_x_307:
[----:B------:R-:W-:Y:S05]  /*c780*/  BSYNC B0 ;  /* 0x0000000000007941 */ /* 0x000fea0003800000 */
.L_x_306:
        /* <DEDUP_REMOVED lines=9> */
.L_x_309:
[----:B------:R-:W-:Y:S05]  /*c820*/  BSYNC B0 ;  /* 0x0000000000007941 */ /* 0x000fea0003800000 */
.L_x_308:
        /* <DEDUP_REMOVED lines=9> */
.L_x_311:
[----:B------:R-:W-:Y:S05]  /*c8c0*/  BSYNC B0 ;  /* 0x0000000000007941 */ /* 0x000fea0003800000 */
.L_x_310:
        /* <DEDUP_REMOVED lines=9> */
.L_x_313:
[----:B------:R-:W-:Y:S05]  /*c960*/  BSYNC B0 ;  /* 0x0000000000007941 */ /* 0x000fea0003800000 */
.L_x_312:
        /* <DEDUP_REMOVED lines=9> */
.L_x_315:
[----:B------:R-:W-:Y:S05]  /*ca00*/  BSYNC B0 ;  /* 0x0000000000007941 */ /* 0x000fea0003800000 */
.L_x_314:
        /* <DEDUP_REMOVED lines=9> */
.L_x_317:
[----:B------:R-:W-:Y:S05]  /*caa0*/  BSYNC B0 ;  /* 0x0000000000007941 */ /* 0x000fea0003800000 */
.L_x_316:
        /* <DEDUP_REMOVED lines=9> */
.L_x_319:
[----:B------:R-:W-:Y:S05]  /*cb40*/  BSYNC B0 ;  /* 0x0000000000007941 */ /* 0x000fea0003800000 */
.L_x_318:
        /* <DEDUP_REMOVED lines=9> */
.L_x_321:
[----:B------:R-:W-:Y:S05]  /*cbe0*/  BSYNC B0 ;  /* 0x0000000000007941 */ /* 0x000fea0003800000 */
.L_x_320:
        /* <DEDUP_REMOVED lines=9> */
.L_x_323:
[----:B------:R-:W-:Y:S05]  /*cc80*/  BSYNC B0 ;  /* 0x0000000000007941 */ /* 0x000fea0003800000 */
.L_x_322:
        /* <DEDUP_REMOVED lines=9> */
.L_x_325:
[----:B------:R-:W-:Y:S05]  /*cd20*/  BSYNC B0 ;  /* 0x0000000000007941 */ /* 0x000fea0003800000 */
.L_x_324:
        /* <DEDUP_REMOVED lines=9> */
.L_x_327:
[----:B------:R-:W-:Y:S05]  /*cdc0*/  BSYNC B0 ;  /* 0x0000000000007941 */ /* 0x000fea0003800000 */
.L_x_326:
        /* <DEDUP_REMOVED lines=9> */
.L_x_329:
[----:B------:R-:W-:Y:S05]  /*ce60*/  BSYNC B0 ;  /* 0x0000000000007941 */ /* 0x000fea0003800000 */
.L_x_328:
        /* <DEDUP_REMOVED lines=9> */
.L_x_331:
[----:B------:R-:W-:Y:S05]  /*cf00*/  BSYNC B0 ;  /* 0x0000000000007941 */ /* 0x000fea0003800000 */
.L_x_330:
        /* <DEDUP_REMOVED lines=9> */
.L_x_333:
[----:B------:R-:W-:Y:S05]  /*cfa0*/  BSYNC B0 ;  /* 0x0000000000007941 */ /* 0x000fea0003800000 */
.L_x_332:
        /* <DEDUP_REMOVED lines=9> */
.L_x_335:
[----:B------:R-:W-:Y:S05]  /*d040*/  BSYNC B0 ;  /* 0x0000000000007941 */ /* 0x000fea0003800000 */
.L_x_334:
        /* <DEDUP_REMOVED lines=9> */
.L_x_337:
[----:B------:R-:W-:Y:S05]  /*d0e0*/  BSYNC B0 ;  /* 0x0000000000007941 */ /* 0x000fea0003800000 */
.L_x_336:
        /* <DEDUP_REMOVED lines=9> */
.L_x_339:
[----:B------:R-:W-:Y:S05]  /*d180*/  BSYNC B0 ;  /* 0x0000000000007941 */ /* 0x000fea0003800000 */
.L_x_338:
        /* <DEDUP_REMOVED lines=9> */
.L_x_341:
[----:B------:R-:W-:Y:S05]  /*d220*/  BSYNC B0 ;  /* 0x0000000000007941 */ /* 0x000fea0003800000 */
.L_x_340:
        /* <DEDUP_REMOVED lines=9> */
.L_x_343:
[----:B------:R-:W-:Y:S05]  /*d2c0*/  BSYNC B0 ;  /* 0x0000000000007941 */ /* 0x000fea0003800000 */
.L_x_342:
        /* <DEDUP_REMOVED lines=9> */
.L_x_345:
[----:B------:R-:W-:Y:S05]  /*d360*/  BSYNC B0 ;  /* 0x0000000000007941 */ /* 0x000fea0003800000 */
.L_x_344:
        /* <DEDUP_REMOVED lines=9> */
.L_x_347:
[----:B------:R-:W-:Y:S05]  /*d400*/  BSYNC B0 ;  /* 0x0000000000007941 */ /* 0x000fea0003800000 */
.L_x_346:
        /* <DEDUP_REMOVED lines=9> */
.L_x_349:
[----:B------:R-:W-:Y:S05]  /*d4a0*/  BSYNC B0 ;  /* 0x0000000000007941 */ /* 0x000fea0003800000 */
.L_x_348:
        /* <DEDUP_REMOVED lines=9> */
.L_x_351:
[----:B------:R-:W-:Y:S05]  /*d540*/  BSYNC B0 ;  /* 0x0000000000007941 */ /* 0x000fea0003800000 */
.L_x_350:
        /* <DEDUP_REMOVED lines=9> */
.L_x_353:
[----:B------:R-:W-:Y:S05]  /*d5e0*/  BSYNC B0 ;  /* 0x0000000000007941 */ /* 0x000fea0003800000 */
.L_x_352:
        /* <DEDUP_REMOVED lines=9> */
.L_x_355:
[----:B------:R-:W-:Y:S05]  /*d680*/  BSYNC B0 ;  /* 0x0000000000007941 */ /* 0x000fea0003800000 */
.L_x_354:
        /* <DEDUP_REMOVED lines=9> */
.L_x_357:
[----:B------:R-:W-:Y:S05]  /*d720*/  BSYNC B0 ;  /* 0x0000000000007941 */ /* 0x000fea0003800000 */
.L_x_356:
        /* <DEDUP_REMOVED lines=9> */
.L_x_359:
[----:B------:R-:W-:Y:S05]  /*d7c0*/  BSYNC B0 ;  /* 0x0000000000007941 */ /* 0x000fea0003800000 */
.L_x_358:
        /* <DEDUP_REMOVED lines=9> */
.L_x_361:
[----:B------:R-:W-:Y:S05]  /*d860*/  BSYNC B0 ;  /* 0x0000000000007941 */ /* 0x000fea0003800000 */
.L_x_360:
        /* <DEDUP_REMOVED lines=9> */
.L_x_363:
[----:B------:R-:W-:Y:S05]  /*d900*/  BSYNC B0 ;  /* 0x0000000000007941 */ /* 0x000fea0003800000 */
.L_x_362:
        /* <DEDUP_REMOVED lines=9> */
.L_x_365:
[----:B------:R-:W-:Y:S05]  /*d9a0*/  BSYNC B0 ;  /* 0x0000000000007941 */ /* 0x000fea0003800000 */
.L_x_364:
        /* <DEDUP_REMOVED lines=9> */
.L_x_367:
[----:B------:R-:W-:Y:S05]  /*da40*/  BSYNC B0 ;  /* 0x0000000000007941 */ /* 0x000fea0003800000 */
.L_x_366:
        /* <DEDUP_REMOVED lines=9> */
.L_x_369:
[----:B------:R-:W-:Y:S05]  /*dae0*/  BSYNC B0 ;  /* 0x0000000000007941 */ /* 0x000fea0003800000 */
.L_x_368:
        /* <DEDUP_REMOVED lines=9> */
.L_x_371:
[----:B------:R-:W-:Y:S05]  /*db80*/  BSYNC B0 ;  /* 0x0000000000007941 */ /* 0x000fea0003800000 */
.L_x_370:
        /* <DEDUP_REMOVED lines=9> */
.L_x_373:
[----:B------:R-:W-:Y:S05]  /*dc20*/  BSYNC B0 ;  /* 0x0000000000007941 */ /* 0x000fea0003800000 */
.L_x_372:
        /* <DEDUP_REMOVED lines=9> */
.L_x_375:
[----:B------:R-:W-:Y:S05]  /*dcc0*/  BSYNC B0 ;  /* 0x0000000000007941 */ /* 0x000fea0003800000 */
.L_x_374:
        /* <DEDUP_REMOVED lines=9> */
.L_x_377:
[----:B------:R-:W-:Y:S05]  /*dd60*/  BSYNC B0 ;  /* 0x0000000000007941 */ /* 0x000fea0003800000 */
.L_x_376:
        /* <DEDUP_REMOVED lines=9> */
.L_x_379:
[----:B------:R-:W-:Y:S05]  /*de00*/  BSYNC B0 ;  /* 0x0000000000007941 */ /* 0x000fea0003800000 */
.L_x_378:
        /* <DEDUP_REMOVED lines=9> */
.L_x_381:
[----:B------:R-:W-:Y:S05]  /*dea0*/  BSYNC B0 ;  /* 0x0000000000007941 */ /* 0x000fea0003800000 */
.L_x_380:
        /* <DEDUP_REMOVED lines=9> */
.L_x_383:
[----:B------:R-:W-:Y:S05]  /*df40*/  BSYNC B0 ;  /* 0x0000000000007941 */ /* 0x000fea0003800000 */
.L_x_382:
        /* <DEDUP_REMOVED lines=9> */
.L_x_385:
[----:B------:R-:W-:Y:S05]  /*dfe0*/  BSYNC B0 ;  /* 0x0000000000007941 */ /* 0x000fea0003800000 */
.L_x_384:
        /* <DEDUP_REMOVED lines=9> */
.L_x_387:
[----:B------:R-:W-:Y:S05]  /*e080*/  BSYNC B0 ;  /* 0x0000000000007941 */ /* 0x000fea0003800000 */
.L_x_386:
        /* <DEDUP_REMOVED lines=9> */
.L_x_389:
[----:B------:R-:W-:Y:S05]  /*e120*/  BSYNC B0 ;  /* 0x0000000000007941 */ /* 0x000fea0003800000 */
.L_x_388:
        /* <DEDUP_REMOVED lines=9> */
.L_x_391:
[----:B------:R-:W-:Y:S05]  /*e1c0*/  BSYNC B0 ;  /* 0x0000000000007941 */ /* 0x000fea0003800000 */
.L_x_390:
        /* <DEDUP_REMOVED lines=9> */
.L_x_393:
[----:B------:R-:W-:Y:S05]  /*e260*/  BSYNC B0 ;  /* 0x0000000000007941 */ /* 0x000fea0003800000 */
.L_x_392:
        /* <DEDUP_REMOVED lines=9> */
.L_x_395:
[----:B------:R-:W-:Y:S05]  /*e300*/  BSYNC B0 ;  /* 0x0000000000007941 */ /* 0x000fea0003800000 */
.L_x_394:
[----:B0----5:R-:W-:Y:S01]  /*e310*/  HADD2.F32 R4, -RZ, R15.H0_H0 ;  /* 0x2000000fff047230 */ /* 0x021fe20000004100 */
[----:B------:R-:W-:Y:S01]  /*e320*/  ISETP.GT.AND P1, PT, R0, 0x79, P1 ;  /* 0x000000790000780c */ /* 0x000fe20000f24270 */
[----:B------:R-:W-:Y:S01]  /*e330*/  BSSY B0, `(.L_x_396) ;  /* 0x000000b000007945 */ /* 0x000fe20003800000 */
[----:B------:R-:W-:Y:S02]  /*e340*/  IADD3 R8, P0, R12, 0xc0, RZ ;  /* 0x000000c00c087810 */ /* 0x000fe40007f1e0ff */
[----:B------:R-:W-:Y:S01]  /*e350*/  FMUL R5, R4, UR22 ;  /* 0x0000001604057c20 */ /* 0x000fe20008400000 */
[----:B------:R-:W-:-:S03]  /*e360*/  @P2 MOV R4, R18 ;  /* 0x0000001200042202 */ /* 0x000fc60000000f00 */
[----:B------:R-:W-:-:S05]  /*e370*/  FFMA R5, R150, UR11, R5 ;  /* 0x0000000b96057c23 */ /* 0x000fca0008000005 */
[----:B------:R-:W-:-:S04]  /*e380*/  F2FP.F16.F32.PACK_AB R5, RZ, R5 ;  /* 0x00000005ff05723e */ /* 0x000fc800000000ff */
[----:B------:R-:W-:Y:S01]  /*e390*/  PRMT R9, R5, 0x7610, R9 ;  /* 0x0000761005097816 */ /* 0x000fe20000000009 */
[----:B------:R-:W-:-:S05]  /*e3a0*/  @P2 IMAD.MOV.U32 R5, RZ, RZ, R19 ;  /* 0x000000ffff052224 */ /* 0x000fca00078e0013 */
[----:B------:R0:W-:Y:S01]  /*e3b0*/  @P2 STG.E.U16 desc[UR20][R4.64+0xf0], R9 ;  /* 0x0000f00904002986 */ /* 0x0001e2000c101514 */
[----:B------:R-:W-:Y:S05]  /*e3c0*/  @!P1 BRA `(.L_x_397) ;  /* 0x0000000000049947 */ /* 0x000fea0003800000 */
[----:B------:R4:W5:Y:S02]  /*e3d0*/  LDG.E.LTC128B.U16 R15, desc[UR20][R6.64+0xf2] ;  /* 0x0000f214060f7981 */ /* 0x000964000c1e1520 */
.L_x_397:
[----:B------:R-:W-:Y:S05]  /*e3e0*/  BSYNC B0 ;  /* 0x0000000000007941 */ /* 0x000fea0003800000 */
.L_x_396:
[----:B0----5:R-:W-:Y:S02]  /*e3f0*/  HADD2.F32 R4, -RZ, R15.H0_H0 ;  /* 0x2000000fff047230 */ /* 0x021fe40000004100 */
[----:B------:R-:W-:Y:S01]  /*e400*/  IMAD.X R12, RZ, RZ, R13, P0 ;  /* 0x000000ffff0c7224 */ /* 0x000fe200000e060d */
[----:B------:R-:W-:Y:S01]  /*e410*/  ISETP.GT.AND P0, PT, R14, 0xc0, PT ;  /* 0x000000c00e00780c */ /* 0x000fe20003f04270 */
[----:B-1234-:R-:W-:-:S04]  /*e420*/  IMAD.WIDE.U32 R6, R8, UR16, R10 ;  /* 0x0000001008067c25 */ /* 0x01efc8000f8e000a */
[----:B------:R-:W-:Y:S01]  /*e430*/  FMUL R4, R4, UR22 ;  /* 0x0000001604047c20 */ /* 0x000fe20008400000 */
[----:B------:R-:W-:Y:S01]  /*e440*/  ISETP.GT.AND P2, PT, R0, RZ, P0 ;  /* 0x000000ff0000720c */ /* 0x000fe20000744270 */
[----:B------:R-:W-:Y:S02]  /*e450*/  IMAD R5, R12, UR16, RZ ;  /* 0x000000100c057c24 */ /* 0x000fe4000f8e02ff */
[----:B------:R-:W-:Y:S02]  /*e460*/  FFMA R4, R151, UR11, R4 ;  /* 0x0000000b97047c23 */ /* 0x000fe40008000004 */
[----:B------:R-:W-:-:S03]  /*e470*/  IMAD R13, R8, UR17, R5 ;  /* 0x00000011080d7c24 */ /* 0x000fc6000f8e0205 */
[----:B------:R-:W-:Y:S01]  /*e480*/  F2FP.F16.F32.PACK_AB R9, RZ, R4 ;  /* 0x00000004ff09723e */ /* 0x000fe200000000ff */
[----:B------:R-:W-:Y:S01]  /*e490*/  IMAD.IADD R5, R7, 0x1, R13 ;  /* 0x0000000107057824 */ /* 0x000fe200078e020d */
[----:B------:R-:W-:-:S03]  /*e4a0*/  LEA R4, P3, R6, UR18, 0x1 ;  /* 0x0000001206047c11 */ /* 0x000fc6000f8608ff */
[----:B------:R0:W-:Y:S01]  /*e4b0*/  @P1 STG.E.U16 desc[UR20][R18.64+0xf2], R9 ;  /* 0x0000f20912001986 */ /* 0x0001e2000c101514 */
[----:B------:R-:W-:-:S05]  /*e4c0*/  LEA.HI.X R5, R6, UR19, R5, 0x1, P3 ;  /* 0x0000001306057c11 */ /* 0x000fca00098f0c05 */
[----:B------:R-:W2:Y:S01]  /*e4d0*/  @P2 LDG.E.LTC128B.U16 R15, desc[UR20][R4.64] ;  /* 0x00000014040f2981 */ /* 0x000ea2000c1e1520 */
[----:B------:R-:W-:Y:S01]  /*e4e0*/  UIMAD UR4, UR15, 0x180, URZ ;  /* 0x000001800f0478a4 */ /* 0x000fe2000f8e023f */
[----:B------:R-:W-:Y:S01]  /*e4f0*/  ISETP.GT.AND P3, PT, R0, 0x1, P0 ;  /* 0x000000010000780c */ /* 0x000fe20000764270 */
[----:B------:R-:W-:Y:S01]  /*e500*/  BSSY B0, `(.L_x_398) ;  /* 0x000000d000007945 */ /* 0x000fe20003800000 */
[----:B0-----:R-:W-:-:S05]  /*e510*/  MOV R9, UR14 ;  /* 0x0000000e00097c02 */ /* 0x001fca0008000f00 */
[----:B------:R-:W-:-:S04]  /*e520*/  IMAD.WIDE.U32 R2, R9, 0x180, R2 ;  /* 0x0000018009027825 */ /* 0x000fc800078e0002 */
[----:B--2---:R-:W-:-:S05]  /*e530*/  HADD2.F32 R6, -RZ, R15.H0_H0 ;  /* 0x2000000fff067230 */ /* 0x004fca0000004100 */
[----:B------:R-:W-:-:S04]  /*e540*/  FMUL R7, R6, UR22 ;  /* 0x0000001606077c20 */ /* 0x000fc80008400000 */
[----:B------:R-:W-:-:S05]  /*e550*/  FFMA R7, R24, UR11, R7 ;  /* 0x0000000b18077c23 */ /* 0x000fca0008000007 */
[----:B------:R-:W-:Y:S01]  /*e560*/  F2FP.F16.F32.PACK_AB R6, RZ, R7 ;  /* 0x00000007ff06723e */ /* 0x000fe200000000ff */
[----:B------:R-:W-:-:S03]  /*e570*/  VIADD R7, R3, UR4 ;  /* 0x0000000403077c36 */ /* 0x000fc60008000000 */
[----:B------:R-:W-:Y:S01]  /*e580*/  PRMT R9, R6, 0x7610, R9 ;  /* 0x0000761006097816 */ /* 0x000fe20000000009 */
[----:B------:R-:W-:-:S05]  /*e590*/  @P2 IMAD.MOV.U32 R6, RZ, RZ, R2 ;  /* 0x000000ffff062224 */ /* 0x000fca00078e0002 */
[----:B------:R0:W-:Y:S01]  /*e5a0*/  @P2 STG.E.U16 desc[UR20][R6.64], R9 ;  /* 0x0000000906002986 */ /* 0x0001e2000c101514 */
[----:B------:R-:W-:Y:S05]  /*e5b0*/  @!P3 BRA `(.L_x_399) ;  /* 0x000000000004b947 */ /* 0x000fea0003800000 */
[----:B------:R1:W5:Y:S02]  /*e5c0*/  LDG.E.LTC128B.U16 R15, desc[UR20][R4.64+0x2] ;  /* 0x00000214040f7981 */ /* 0x000364000c1e1520 */
.L_x_399:
[----:B------:R-:W-:Y:S05]  /*e5d0*/  BSYNC B0 ;  /* 0x0000000000007941 */ /* 0x000fea0003800000 */
.L_x_398:
[----:B0-----:R-:W-:Y:S01]  /*e5e0*/  IMAD.WIDE.U32 R8, R8, R17, UR12 ;  /* 0x0000000c08087e25 */ /* 0x001fe2000f8e0011 */
[----:B------:R-:W-:Y:S01]  /*e5f0*/  ISETP.GT.AND P1, PT, R14, 0xc8, PT ;  /* 0x000000c80e00780c */ /* 0x000fe20003f24270 */
[----:B------:R-:W-:Y:S02]  /*e600*/  BSSY B0, `(.L_x_400) ;  /* 0x000000f000007945 */ /* 0x000fe40003800000 */
[----:B-----5:R-:W-:Y:S01]  /*e610*/  HADD2.F32 R12, -RZ, R15.H0_H0 ;  /* 0x2000000fff0c7230 */ /* 0x020fe20000004100 */
[----:B------:R-:W-:Y:S02]  /*e620*/  IADD3 R10, P2, R10, R8, RZ ;  /* 0x000000080a0a7210 */ /* 0x000fe40007f5e0ff */
[----:B------:R-:W-:Y:S02]  /*e630*/  ISETP.GT.AND P4, PT, R0, RZ, P1 ;  /* 0x000000ff0000720c */ /* 0x000fe40000f84270 */
[----:B------:R-:W-:Y:S01]  /*e640*/  FMUL R12, R12, UR22 ;  /* 0x000000160c0c7c20 */ /* 0x000fe20008400000 */
[----:B------:R-:W-:-:S02]  /*e650*/  IADD3.X R9, R11, R13, R9, P2, !PT ;  /* 0x0000000d0b097210 */ /* 0x000fc400017fe409 */
[C---:B------:R-:W-:Y:S01]  /*e660*/  LEA R8, P2, R10.reuse, UR18, 0x1 ;  /* 0x000000120a087c11 */ /* 0x040fe2000f8408ff */
[----:B------:R-:W-:Y:S01]  /*e670*/  FFMA R12, R25, UR11, R12 ;  /* 0x0000000b190c7c23 */ /* 0x000fe2000800000c */
[----:B------:R-:W-:Y:S02]  /*e680*/  @P3 MOV R11, R7 ;  /* 0x00000007000b3202 */ /* 0x000fe40000000f00 */
[----:B------:R-:W-:Y:S01]  /*e690*/  LEA.HI.X R9, R10, UR19, R9, 0x1, P2 ;  /* 0x000000130a097c11 */ /* 0x000fe200090f0c09 */
[----:B------:R-:W-:Y:S01]  /*e6a0*/  @P3 IMAD.MOV.U32 R10, RZ, RZ, R2 ;  /* 0x000000ffff0a3224 */ /* 0x000fe200078e0002 */
[----:B------:R-:W-:-:S05]  /*e6b0*/  F2FP.F16.F32.PACK_AB R12, RZ, R12 ;  /* 0x0000000cff0c723e */ /* 0x000fca00000000ff */
[----:B------:R0:W-:Y:S01]  /*e6c0*/  @P3 STG.E.U16 desc[UR20][R10.64+0x2], R12 ;  /* 0x0000020c0a003986 */ /* 0x0001e2000c101514 */
[----:B------:R-:W-:Y:S05]  /*e6d0*/  @!P4 BRA `(.L_x_401) ;  /* 0x000000000004c947 */ /* 0x000fea0003800000 */
[----:B------:R2:W5:Y:S02]  /*e6e0*/  LDG.E.LTC128B.U16 R15, desc[UR20][R8.64] ;  /* 0x00000014080f7981 */ /* 0x000564000c1e1520 */
.L_x_401:
[----:B------:R-:W-:Y:S05]  /*e6f0*/  BSYNC B0 ;  /* 0x0000000000007941 */ /* 0x000fea0003800000 */
.L_x_400:
[----:B0----5:R-:W-:Y:S01]  /*e700*/  HADD2.F32 R10, -RZ, R15.H0_H0 ;  /* 0x2000000fff0a7230 */ /* 0x021fe20000004100 */
[----:B------:R-:W-:Y:S01]  /*e710*/  ISETP.GT.AND P3, PT, R0, 0x1, P1 ;  /* 0x000000010000780c */ /* 0x000fe20000f64270 */
[----:B------:R-:W-:Y:S03]  /*e720*/  BSSY B0, `(.L_x_402) ;  /* 0x0000009000007945 */ /* 0x000fe60003800000 */
[----:B------:R-:W-:Y:S01]  /*e730*/  FMUL R11, R10, UR22 ;  /* 0x000000160a0b7c20 */ /* 0x000fe20008400000 */
[----:B------:R-:W-:-:S03]  /*e740*/  IADD3 R10, P2, R2, UR8, RZ ;  /* 0x00000008020a7c10 */ /* 0x000fc6000ff5e0ff */
[----:B------:R-:W-:-:S05]  /*e750*/  FFMA R11, R26, UR11, R11 ;  /* 0x0000000b1a0b7c23 */ /* 0x000fca000800000b */
[----:B------:R-:W-:Y:S02]  /*e760*/  F2FP.F16.F32.PACK_AB R12, RZ, R11 ;  /* 0x0000000bff0c723e */ /* 0x000fe400000000ff */
[----:B------:R-:W-:-:S05]  /*e770*/  IADD3.X R11, R7, UR5, RZ, P2, !PT ;  /* 0x00000005070b7c10 */ /* 0x000fca00097fe4ff */
[----:B------:R0:W-:Y:S01]  /*e780*/  @P4 STG.E.U16 desc[UR20][R10.64], R12 ;  /* 0x0000000c0a004986 */ /* 0x0001e2000c101514 */
[----:B------:R-:W-:Y:S05]  /*e790*/  @!P3 BRA `(.L_x_403) ;  /* 0x000000000004b947 */ /* 0x000fea0003800000 */
[----:B------:R3:W5:Y:S02]  /*e7a0*/  LDG.E.LTC128B.U16 R15, desc[UR20][R8.64+0x2] ;  /* 0x00000214080f7981 */ /* 0x000764000c1e1520 */
.L_x_403:
[----:B------:R-:W-:Y:S05]  /*e7b0*/  BSYNC B0 ;  /* 0x0000000000007941 */ /* 0x000fea0003800000 */
.L_x_402:
        /* <DEDUP_REMOVED lines=9> */
.L_x_405:
[----:B------:R-:W-:Y:S05]  /*e850*/  BSYNC B0 ;  /* 0x0000000000007941 */ /* 0x000fea0003800000 */
.L_x_404:
[----:B0----5:R-:W-:Y:S01]  /*e860*/  HADD2.F32 R12, -RZ, R15.H0_H0 ;  /* 0x2000000fff0c7230 */ /* 0x021fe20000004100 */
[----:B------:R-:W-:Y:S01]  /*e870*/  ISETP.GT.AND P3, PT, R0, 0x9, P0 ;  /* 0x000000090000780c */ /* 0x000fe20000764270 */
[----:B------:R-:W-:Y:S03]  /*e880*/  BSSY B0, `(.L_x_406) ;  /* 0x000000a000007945 */ /* 0x000fe60003800000 */
        /* <DEDUP_REMOVED lines=9> */
.L_x_407:
[----:B------:R-:W-:Y:S05]  /*e920*/  BSYNC B0 ;  /* 0x0000000000007941 */ /* 0x000fea0003800000 */
.L_x_406:
[----:B0----5:R-:W-:Y:S01]  /*e930*/  HADD2.F32 R12, -RZ, R15.H0_H0 ;  /* 0x2000000fff0c7230 */ /* 0x021fe20000004100 */
[----:B------:R-:W-:Y:S01]  /*e940*/  @P3 MOV R13, R7 ;  /* 0x00000007000d3202 */ /* 0x000fe20000000f00 */
[----:B------:R-:W-:Y:S01]  /*e950*/  BSSY B0, `(.L_x_408) ;  /* 0x000000a000007945 */ /* 0x000fe20003800000 */
[----:B------:R-:W-:Y:S02]  /*e960*/  ISETP.GT.AND P4, PT, R0, 0x8, P1 ;  /* 0x000000080000780c */ /* 0x000fe40000f84270 */
[----:B------:R-:W-:-:S04]  /*e970*/  FMUL R12, R12, UR22 ;  /* 0x000000160c0c7c20 */ /* 0x000fc80008400000 */
[----:B------:R-:W-:-:S05]  /*e980*/  FFMA R12, R29, UR11, R12 ;  /* 0x0000000b1d0c7c23 */ /* 0x000fca000800000c */
[----:B------:R-:W-:-:S04]  /*e990*/  F2FP.F16.F32.PACK_AB R12, RZ, R12 ;  /* 0x0000000cff0c723e */ /* 0x000fc800000000ff */
[----:B------:R-:W-:Y:S01]  /*e9a0*/  PRMT R14, R12, 0x7610, R14 ;  /* 0x000076100c0e7816 */ /* 0x000fe2000000000e */
[----:B------:R-:W-:-:S05]  /*e9b0*/  @P3 IMAD.MOV.U32 R12, RZ, RZ, R2 ;  /* 0x000000ffff0c3224 */ /* 0x000fca00078e0002 */
[----:B------:R0:W-:Y:S01]  /*e9c0*/  @P3 STG.E.U16 desc[UR20][R12.64+0x12], R14 ;  /* 0x0000120e0c003986 */ /* 0x0001e2000c101514 */
[----:B------:R-:W-:Y:S05]  /*e9d0*/  @!P4 BRA `(.L_x_409) ;  /* 0x000000000004c947 */ /* 0x000fea0003800000 */
[----:B------:R0:W5:Y:S02]  /*e9e0*/  LDG.E.LTC128B.U16 R15, desc[UR20][R8.64+0x10] ;  /* 0x00001014080f7981 */ /* 0x000164000c1e1520 */
.L_x_409:
[----:B------:R-:W-:Y:S05]  /*e9f0*/  BSYNC B0 ;  /* 0x0000000000007941 */ /* 0x000fea0003800000 */
.L_x_408:
        /* <DEDUP_REMOVED lines=9> */
.L_x_411:
[----:B------:R-:W-:Y:S05]  /*ea90*/  BSYNC B0 ;  /* 0x0000000000007941 */ /* 0x000fea0003800000 */
.L_x_410:
        /* <DEDUP_REMOVED lines=9> */
.L_x_413:
[----:B------:R-:W-:Y:S05]  /*eb30*/  BSYNC B0 ;  /* 0x0000000000007941 */ /* 0x000fea0003800000 */
.L_x_412:
        /* <DEDUP_REMOVED lines=12> */
.L_x_415:
[----:B------:R-:W-:Y:S05]  /*ec00*/  BSYNC B0 ;  /* 0x0000000000007941 */ /* 0x000fea0003800000 */
.L_x_414:
        /* <DEDUP_REMOVED lines=12> */
.L_x_417:
[----:B------:R-:W-:Y:S05]  /*ecd0*/  BSYNC B0 ;  /* 0x0000000000007941 */ /* 0x000fea0003800000 */
.L_x_416:
        /* <DEDUP_REMOVED lines=9> */
.L_x_419:
[----:B------:R-:W-:Y:S05]  /*ed70*/  BSYNC B0 ;  /* 0x0000000000007941 */ /* 0x000fea0003800000 */
.L_x_418:
        /* <DEDUP_REMOVED lines=9> */
.L_x_421:
[----:B------:R-:W-:Y:S05]  /*ee10*/  BSYNC B0 ;  /* 0x0000000000007941 */ /* 0x000fea0003800000 */
.L_x_420:
        /* <DEDUP_REMOVED lines=12> */
.L_x_423:
[----:B------:R-:W-:Y:S05]  /*eee0*/  BSYNC B0 ;  /* 0x0000000000007941 */ /* 0x000fea0003800000 */
.L_x_422:
        /* <DEDUP_REMOVED lines=12> */
.L_x_425:
[----:B------:R-:W-:Y:S05]  /*efb0*/  BSYNC B0 ;  /* 0x0000000000007941 */ /* 0x000fea0003800000 */
.L_x_424:
        /* <DEDUP_REMOVED lines=9> */
.L_x_427:
[----:B------:R-:W-:Y:S05]  /*f050*/  BSYNC B0 ;  /* 0x0000000000007941 */ /* 0x000fea0003800000 */
.L_x_426:
        /* <DEDUP_REMOVED lines=9> */
.L_x_429:
[----:B------:R-:W-:Y:S05]  /*f0f0*/  BSYNC B0 ;  /* 0x0000000000007941 */ /* 0x000fea0003800000 */
.L_x_428:
        /* <DEDUP_REMOVED lines=12> */
.L_x_431:
[----:B------:R-:W-:Y:S05]  /*f1c0*/  BSYNC B0 ;  /* 0x0000000000007941 */ /* 0x000fea0003800000 */
.L_x_430:
        /* <DEDUP_REMOVED lines=12> */
.L_x_433:
[----:B------:R-:W-:Y:S05]  /*f290*/  BSYNC B0 ;  /* 0x0000000000007941 */ /* 0x000fea0003800000 */
.L_x_432:
        /* <DEDUP_REMOVED lines=9> */
.L_x_435:
[----:B------:R-:W-:Y:S05]  /*f330*/  BSYNC B0 ;  /* 0x0000000000007941 */ /* 0x000fea0003800000 */
.L_x_434:
        /* <DEDUP_REMOVED lines=9> */
.L_x_437:
[----:B------:R-:W-:Y:S05]  /*f3d0*/  BSYNC B0 ;  /* 0x0000000000007941 */ /* 0x000fea0003800000 */
.L_x_436:
        /* <DEDUP_REMOVED lines=12> */
.L_x_439:
[----:B------:R-:W-:Y:S05]  /*f4a0*/  BSYNC B0 ;  /* 0x0000000000007941 */ /* 0x000fea0003800000 */
.L_x_438:
        /* <DEDUP_REMOVED lines=12> */
.L_x_441:
[----:B------:R-:W-:Y:S05]  /*f570*/  BSYNC B0 ;  /* 0x0000000000007941 */ /* 0x000fea0003800000 */
.L_x_440:
        /* <DEDUP_REMOVED lines=9> */
.L_x_443:
[----:B------:R-:W-:Y:S05]  /*f610*/  BSYNC B0 ;  /* 0x0000000000007941 */ /* 0x000fea0003800000 */
.L_x_442:
        /* <DEDUP_REMOVED lines=9> */
.L_x_445:
[----:B------:R-:W-:Y:S05]  /*f6b0*/  BSYNC B0 ;  /* 0x0000000000007941 */ /* 0x000fea0003800000 */
.L_x_444:
        /* <DEDUP_REMOVED lines=12> */
.L_x_447:
[----:B------:R-:W-:Y:S05]  /*f780*/  BSYNC B0 ;  /* 0x0000000000007941 */ /* 0x000fea0003800000 */
.L_x_446:
        /* <DEDUP_REMOVED lines=12> */
.L_x_449:
[----:B------:R-:W-:Y:S05]  /*f850*/  BSYNC B0 ;  /* 0x0000000000007941 */ /* 0x000fea0003800000 */
.L_x_448:
[----:B-----5:R-:W-:Y:S01]  /*f860*/  HADD2.F32 R11, -RZ, R15.H0_H0 ;  /* 0x2000000fff0b7230 */ /* 0x020fe20000004100 */
[----:B------:R-:W-:Y:S01]  /*f870*/  ISETP.GT.AND P3, PT, R0, 0x31, P1 ;  /* 0x000000310000780c */ /* 0x000fe20000f64270 */
[----:B------:R-:W-:Y:S03]  /*f880*/  BSSY B0, `(.L_x_450) ;  /* 0x0000008000007945 */ /* 0x000fe60003800000 */
[----:B------:R-:W-:-:S04]  /*f890*/  FMUL R11, R11, UR22 ;  /* 0x000000160b0b7c20 */ /* 0x000fc80008400000 */
[----:B------:R-:W-:-:S05]  /*f8a0*/  FFMA R11, R50, UR11, R11 ;  /* 0x0000000b320b7c23 */ /* 0x000fca000800000b */
[----:B0-----:R-:W-:Y:S02]  /*f8b0*/  F2FP.F16.F32.PACK_AB R12, RZ, R11 ;  /* 0x0000000bff0c723e */ /* 0x001fe400000000ff */
[----:B------:R-:W-:-:S05]  /*f8c0*/  IADD3.X R11, R7, UR5, RZ, P2, !PT ;  /* 0x00000005070b7c10 */ /* 0x000fca00097fe4ff */
[----:B------:R0:W-:Y:S01]  /*f8d0*/  @P4 STG.E.U16 desc[UR20][R10.64+0x60], R12 ;  /* 0x0000600c0a004986 */ /* 0x0001e2000c101514 */
[----:B------:R-:W-:Y:S05]  /*f8e0*/  @!P3 BRA `(.L_x_451) ;  /* 0x000000000004b947 */ /* 0x000fea0003800000 */
[----:B------:R0:W5:Y:S02]  /*f8f0*/  LDG.E.LTC128B.U16 R15, desc[UR20][R8.64+0x62] ;  /* 0x00006214080f7981 */ /* 0x000164000c1e1520 */
.L_x_451:
[----:B------:R-:W-:Y:S05]  /*f900*/  BSYNC B0 ;  /* 0x0000000000007941 */ /* 0x000fea0003800000 */
.L_x_450:
[----:B0----5:R-:W-:Y:S01]  /*f910*/  HADD2.F32 R12, -RZ, R15.H0_H0 ;  /* 0x2000000fff0c7230 */ /* 0x021fe20000004100 */
[----:B------:R-:W-:Y:S01]  /*f920*/  ISETP.GT.AND P2, PT, R0, 0x38, P0 ;  /* 0x000000380000780c */ /* 0x000fe20000744270 */
[----:B------:R-:W-:Y:S03]  /*f930*/  BSSY B0, `(.L_x_452) ;  /* 0x000000a000007945 */ /* 0x000fe60003800000 */
        /* <DEDUP_REMOVED lines=9> */
.L_x_453:
[----:B------:R-:W-:Y:S05]  /*f9d0*/  BSYNC B0 ;  /* 0x0000000000007941 */ /* 0x000fea0003800000 */
.L_x_452:
[----:B0----5:R-:W-:Y:S01]  /*f9e0*/  HADD2.F32 R12, -RZ, R15.H0_H0 ;  /* 0x2000000fff0c7230 */ /* 0x021fe20000004100 */
[----:B------:R-:W-:Y:S01]  /*f9f0*/  ISETP.GT.AND P3, PT, R0, 0x39, P0 ;  /* 0x000000390000780c */ /* 0x000fe20000764270 */
[----:B------:R-:W-:Y:S03]  /*fa00*/  BSSY B0, `(.L_x_454) ;  /* 0x000000a000007945 */ /* 0x000fe60003800000 */
[----:B------:R-:W-:Y:S01]  /*fa10*/  FMUL R13, R12, UR22 ;  /* 0x000000160c0d7c20 */ /* 0x000fe20008400000 */
[----:B------:R-:W-:-:S03]  /*fa20*/  @P2 IMAD.MOV.U32 R12, RZ, RZ, R2 ;  /* 0x000000ffff0c2224 */ /* 0x000fc600078e0002 */
[----:B------:R-:W-:-:S05]  /*fa30*/  FFMA R13, R52, UR11, R13 ;  /* 0x0000000b340d7c23 */ /* 0x000fca000800000d */
[----:B------:R-:W-:-:S04]  /*fa40*/  F2FP.F16.F32.PACK_AB R13, RZ, R13 ;  /* 0x0000000dff0d723e */ /* 0x000fc800000000ff */
[----:B------:R-:W-:Y:S02]  /*fa50*/  PRMT R14, R13, 0x7610, R14 ;  /* 0x000076100d0e7816 */ /* 0x000fe4000000000e */
[----:B------:R-:W-:-:S05]  /*fa60*/  @P2 MOV R13, R7 ;  /* 0x00000007000d2202 */ /* 0x000fca0000000f00 */
[----:B------:R0:W-:Y:S01]  /*fa70*/  @P2 STG.E.U16 desc[UR20][R12.64+0x70], R14 ;  /* 0x0000700e0c002986 */ /* 0x0001e2000c101514 */
[----:B------:R-:W-:Y:S05]  /*fa80*/  @!P3 BRA `(.L_x_455) ;  /* 0x000000000004b947 */ /* 0x000fea0003800000 */
[----:B------:R0:W5:Y:S02]  /*fa90*/  LDG.E.LTC128B.U16 R15, desc[UR20][R4.64+0x72] ;  /* 0x00007214040f7981 */ /* 0x000164000c1e1520 */
.L_x_455:
[----:B------:R-:W-:Y:S05]  /*faa0*/  BSYNC B0 ;  /* 0x0000000000007941 */ /* 0x000fea0003800000 */
.L_x_454:
[----:B0----5:R-:W-:Y:S01]  /*fab0*/  HADD2.F32 R12, -RZ, R15.H0_H0 ;  /* 0x2000000fff0c7230 */ /* 0x021fe20000004100 */
[----:B------:R-:W-:Y:S01]  /*fac0*/  ISETP.GT.AND P2, PT, R0, 0x38, P1 ;  /* 0x000000380000780c */ /* 0x000fe20000f44270 */
[----:B------:R-:W-:Y:S01]  /*fad0*/  @P3 IMAD.MOV.U32 R13, RZ, RZ, R7 ;  /* 0x000000ffff0d3224 */ /* 0x000fe200078e0007 */
[----:B------:R-:W-:Y:S02]  /*fae0*/  BSSY B0, `(.L_x_456) ;  /* 0x0000009000007945 */ /* 0x000fe40003800000 */
        /* <DEDUP_REMOVED lines=8> */
.L_x_457:
[----:B------:R-:W-:Y:S05]  /*fb70*/  BSYNC B0 ;  /* 0x0000000000007941 */ /* 0x000fea0003800000 */
.L_x_456:
[----:B0----5:R-:W-:Y:S01]  /*fb80*/  HADD2.F32 R12, -RZ, R15.H0_H0 ;  /* 0x2000000fff0c7230 */ /* 0x021fe20000004100 */
[----:B------:R-:W-:Y:S01]  /*fb90*/  ISETP.GT.AND P3, PT, R0, 0x39, P1 ;  /* 0x000000390000780c */ /* 0x000fe20000f64270 */
[----:B------:R-:W-:Y:S03]  /*fba0*/  BSSY B0, `(.L_x_458) ;  /* 0x000000a000007945 */ /* 0x000fe60003800000 */
[----:B------:R-:W-:Y:S01]  /*fbb0*/  FMUL R13, R12, UR22 ;  /* 0x000000160c0d7c20 */ /* 0x000fe20008400000 */
[----:B------:R-:W-:-:S03]  /*fbc0*/  VIADD R12, R2, UR8 ;  /* 0x00000008020c7c36 */ /* 0x000fc60008000000 */
[----:B------:R-:W-:-:S05]  /*fbd0*/  FFMA R13, R54, UR11, R13 ;  /* 0x0000000b360d7c23 */ /* 0x000fca000800000d */
[----:B------:R-:W-:-:S04]  /*fbe0*/  F2FP.F16.F32.PACK_AB R13, RZ, R13 ;  /* 0x0000000dff0d723e */ /* 0x000fc800000000ff */
[----:B------:R-:W-:Y:S02]  /*fbf0*/  PRMT R14, R13, 0x7610, R14 ;  /* 0x000076100d0e7816 */ /* 0x000fe4000000000e */
[----:B------:R-:W-:-:S05]  /*fc00*/  @P2 MOV R13, R11 ;  /* 0x0000000b000d2202 */ /* 0x000fca0000000f00 */
[----:B------:R0:W-:Y:S01]  /*fc10*/  @P2 STG.E.U16 desc[UR20][R12.64+0x70], R14 ;  /* 0x0000700e0c002986 */ /* 0x0001e2000c101514 */
[----:B------:R-:W-:Y:S05]  /*fc20*/  @!P3 BRA `(.L_x_459) ;  /* 0x000000000004b947 */ /* 0x000fea0003800000 */
[----:B------:R0:W5:Y:S02]  /*fc30*/  LDG.E.LTC128B.U16 R15, desc[UR20][R8.64+0x72] ;  /* 0x00007214080f7981 */ /* 0x000164000c1e1520 */
.L_x_459:
[----:B------:R-:W-:Y:S05]  /*fc40*/  BSYNC B0 ;  /* 0x0000000000007941 */ /* 0x000fea0003800000 */
.L_x_458:
        /* <DEDUP_REMOVED lines=12> */
.L_x_461:
[----:B------:R-:W-:Y:S05]  /*fd10*/  BSYNC B0 ;  /* 0x0000000000007941 */ /* 0x000fea0003800000 */
.L_x_460:
        /* <DEDUP_REMOVED lines=12> */
.L_x_463:
[----:B------:R-:W-:Y:S05]  /*fde0*/  BSYNC B0 ;  /* 0x0000000000007941 */ /* 0x000fea0003800000 */
.L_x_462:
        /* <DEDUP_REMOVED lines=12> */
.L_x_465:
[----:B------:R-:W-:Y:S05]  /*feb0*/  BSYNC B0 ;  /* 0x0000000000007941 */ /* 0x000fea0003800000 */
.L_x_464:
        /* <DEDUP_REMOVED lines=12> */
.L_x_467:
[----:B------:R-:W-:Y:S05]  /*ff80*/  BSYNC B0 ;  /* 0x0000000000007941 */ /* 0x000fea0003800000 */
.L_x_466:
        /* <DEDUP_REMOVED lines=12> */
.L_x_469:
[----:B------:R-:W-:Y:S05]  /*10050*/  BSYNC B0 ;  /* 0x0000000000007941 */ /* 0x000fea0003800000 */
.L_x_468:
        /* <DEDUP_REMOVED lines=12> */
.L_x_471:
[----:B------:R-:W-:Y:S05]  /*10120*/  BSYNC B0 ;  /* 0x0000000000007941 */ /* 0x000fea0003800000 */
.L_x_470:
        /* <DEDUP_REMOVED lines=12> */
.L_x_473:
[----:B------:R-:W-:Y:S05]  /*101f0*/  BSYNC B0 ;  /* 0x0000000000007941 */ /* 0x000fea0003800000 */
.L_x_472:
        /* <DEDUP_REMOVED lines=12> */
.L_x_475:
[----:B------:R-:W-:Y:S05]  /*102c0*/  BSYNC B0 ;  /* 0x0000000000007941 */ /* 0x000fea0003800000 */
.L_x_474:
        /* <DEDUP_REMOVED lines=12> */
.L_x_477:
[----:B------:R-:W-:Y:S05]  /*10390*/  BSYNC B0 ;  /* 0x0000000000007941 */ /* 0x000fea0003800000 */
.L_x_476:
        /* <DEDUP_REMOVED lines=12> */
.L_x_479:
[----:B------:R-:W-:Y:S05]  /*10460*/  BSYNC B0 ;  /* 0x0000000000007941 */ /* 0x000fea0003800000 */
.L_x_478:
        /* <DEDUP_REMOVED lines=12> */
.L_x_481:
[----:B------:R-:W-:Y:S05]  /*10530*/  BSYNC B0 ;  /* 0x0000000000007941 */ /* 0x000fea0003800000 */
.L_x_480:
        /* <DEDUP_REMOVED lines=12> */
.L_x_483:
[----:B------:R-:W-:Y:S05]  /*10600*/  BSYNC B0 ;  /* 0x0000000000007941 */ /* 0x000fea0003800000 */
.L_x_482:
        /* <DEDUP_REMOVED lines=12> */
.L_x_485:
[----:B------:R-:W-:Y:S05]  /*106d0*/  BSYNC B0 ;  /* 0x0000000000007941 */ /* 0x000fea0003800000 */
.L_x_484:
        /* <DEDUP_REMOVED lines=12> */
.L_x_487:
[----:B------:R-:W-:Y:S05]  /*107a0*/  BSYNC B0 ;  /* 0x0000000000007941 */ /* 0x000fea0003800000 */
.L_x_486:
        /* <DEDUP_REMOVED lines=12> */
.L_x_489:
[----:B------:R-:W-:Y:S05]  /*10870*/  BSYNC B0 ;  /* 0x0000000000007941 */ /* 0x000fea0003800000 */
.L_x_488:
        /* <DEDUP_REMOVED lines=12> */
.L_x_491:
[----:B------:R-:W-:Y:S05]  /*10940*/  BSYNC B0 ;  /* 0x0000000000007941 */ /* 0x000fea0003800000 */
.L_x_490:
        /* <DEDUP_REMOVED lines=12> */
.L_x_493:
[----:B------:R-:W-:Y:S05]  /*10a10*/  BSYNC B0 ;  /* 0x0000000000007941 */ /* 0x000fea0003800000 */
.L_x_492:
        /* <DEDUP_REMOVED lines=12> */
.L_x_495:
[----:B------:R-:W-:Y:S05]  /*10ae0*/  BSYNC B0 ;  /* 0x0000000000007941 */ /* 0x000fea0003800000 */
.L_x_494:
        /* <DEDUP_REMOVED lines=12> */
.L_x_497:
[----:B------:R-:W-:Y:S05]  /*10bb0*/  BSYNC B0 ;  /* 0x0000000000007941 */ /* 0x000fea0003800000 */
.L_x_496:
        /* <DEDUP_REMOVED lines=12> */
.L_x_499:
[----:B------:R-:W-:Y:S05]  /*10c80*/  BSYNC B0 ;  /* 0x0000000000007941 */ /* 0x000fea0003800000 */
.L_x_498:
        /* <DEDUP_REMOVED lines=12> */
.L_x_501:
[----:B------:R-:W-:Y:S05]  /*10d50*/  BSYNC B0 ;  /* 0x0000000000007941 */ /* 0x000fea0003800000 */
.L_x_500:
        /* <DEDUP_REMOVED lines=12> */
.L_x_503:
[----:B------:R-:W-:Y:S05]  /*10e20*/  BSYNC B0 ;  /* 0x0000000000007941 */ /* 0x000fea0003800000 */
.L_x_502:
        /* <DEDUP_REMOVED lines=12> */
.L_x_505:
[----:B------:R-:W-:Y:S05]  /*10ef0*/  BSYNC B0 ;  /* 0x0000000000007941 */ /* 0x000fea0003800000 */
.L_x_504:
        /* <DEDUP_REMOVED lines=12> */
.L_x_507:
[----:B------:R-:W-:Y:S05]  /*10fc0*/  BSYNC B0 ;  /* 0x0000000000007941 */ /* 0x000fea0003800000 */
.L_x_506:
        /* <DEDUP_REMOVED lines=12> */
.L_x_509:
[----:B------:R-:W-:Y:S05]  /*11090*/  BSYNC B0 ;  /* 0x0000000000007941 */ /* 0x000fea0003800000 */
.L_x_508:
        /* <DEDUP_REMOVED lines=12> */
.L_x_511:
[----:B------:R-:W-:Y:S05]  /*11160*/  BSYNC B0 ;  /* 0x0000000000007941 */ /* 0x000fea0003800000 */
.L_x_510:
        /* <DEDUP_REMOVED lines=12> */
.L_x_513:
[----:B------:R-:W-:Y:S05]  /*11230*/  BSYNC B0 ;  /* 0x0000000000007941 */ /* 0x000fea0003800000 */
.L_x_512:
        /* <DEDUP_REMOVED lines=12> */
.L_x_515:
[----:B------:R-:W-:Y:S05]  /*11300*/  BSYNC B0 ;  /* 0x0000000000007941 */ /* 0x000fea0003800000 */
.L_x_514:
        /* <DEDUP_REMOVED lines=12> */
.L_x_517:
[----:B------:R-:W-:Y:S05]  /*113d0*/  BSYNC B0 ;  /* 0x0000000000007941 */ /* 0x000fea0003800000 */
.L_x_516:
        /* <DEDUP_REMOVED lines=12> */
.L_x_519:
[----:B------:R-:W-:Y:S05]  /*114a0*/  BSYNC B0 ;  /* 0x0000000000007941 */ /* 0x000fea0003800000 */
.L_x_518:
[----:B01--45:R-:W-:Y:S01]  /*114b0*/  HADD2.F32 R4, -RZ, R15.H0_H0 ;  /* 0x2000000fff047230 */ /* 0x033fe20000004100 */
[----:B------:R-:W-:Y:S01]  /*114c0*/  ISETP.GT.AND P2, PT, R0, 0x78, P1 ;  /* 0x000000780000780c */ /* 0x000fe20000f44270 */
[----:B------:R-:W-:Y:S01]  /*114d0*/  @P0 IMAD.MOV.U32 R6, RZ, RZ, R2 ;  /* 0x000000ffff060224 */ /* 0x000fe200078e0002 */
[----:B------:R-:W-:Y:S02]  /*114e0*/  BSSY B0, `(.L_x_520) ;  /* 0x0000007000007945 */ /* 0x000fe40003800000 */
[----:B------:R-:W-:-:S04]  /*114f0*/  FMUL R4, R4, UR22 ;  /* 0x0000001604047c20 */ /* 0x000fc80008400000 */
[----:B------:R-:W-:-:S05]  /*11500*/  FFMA R4, R85, UR11, R4 ;  /* 0x0000000b55047c23 */ /* 0x000fca0008000004 */
[----:B------:R-:W-:-:S05]  /*11510*/  F2FP.F16.F32.PACK_AB R4, RZ, R4 ;  /* 0x00000004ff04723e */ /* 0x000fca00000000ff */
[----:B------:R0:W-:Y:S01]  /*11520*/  @P0 STG.E.U16 desc[UR20][R6.64+0xf2], R4 ;  /* 0x0000f20406000986 */ /* 0x0001e2000c101514 */
[----:B------:R-:W-:Y:S05]  /*11530*/  @!P2 BRA `(.L_x_521) ;  /* 0x000000000004a947 */ /* 0x000fea0003800000 */
[----:B------:R1:W5:Y:S02]  /*11540*/  LDG.E.LTC128B.U16 R15, desc[UR20][R8.64+0xf0] ;  /* 0x0000f014080f7981 */ /* 0x000364000c1e1520 */
.L_x_521:
[----:B------:R-:W-:Y:S05]  /*11550*/  BSYNC B0 ;  /* 0x0000000000007941 */ /* 0x000fea0003800000 */
.L_x_520:
[----:B0----5:R-:W-:Y:S01]  /*11560*/  HADD2.F32 R4, -RZ, R15.H0_H0 ;  /* 0x2000000fff047230 */ /* 0x021fe20000004100 */
[----:B------:R-:W-:Y:S01]  /*11570*/  ISETP.GT.AND P1, PT, R0, 0x79, P1 ;  /* 0x000000790000780c */ /* 0x000fe20000f24270 */
[----:B------:R-:W-:Y:S03]  /*11580*/  BSSY B0, `(.L_x_522) ;  /* 0x000000a000007945 */ /* 0x000fe60003800000 */
[----:B------:R-:W-:Y:S01]  /*11590*/  FMUL R5, R4, UR22 ;  /* 0x0000001604057c20 */ /* 0x000fe20008400000 */
[----:B------:R-:W-:-:S03]  /*115a0*/  VIADD R4, R2, UR8 ;  /* 0x0000000802047c36 */ /* 0x000fc60008000000 */
[----:B------:R-:W-:-:S05]  /*115b0*/  FFMA R5, R86, UR11, R5 ;  /* 0x0000000b56057c23 */ /* 0x000fca0008000005 */
[----:B------:R-:W-:-:S04]  /*115c0*/  F2FP.F16.F32.PACK_AB R5, RZ, R5 ;  /* 0x00000005ff05723e */ /* 0x000fc800000000ff */
[----:B------:R-:W-:Y:S01]  /*115d0*/  PRMT R0, R5, 0x7610, R0 ;  /* 0x0000761005007816 */ /* 0x000fe20000000000 */
[----:B------:R-:W-:-:S05]  /*115e0*/  @P2 IMAD.MOV.U32 R5, RZ, RZ, R11 ;  /* 0x000000ffff052224 */ /* 0x000fca00078e000b */
[----:B------:R0:W-:Y:S01]  /*115f0*/  @P2 STG.E.U16 desc[UR20][R4.64+0xf0], R0 ;  /* 0x0000f00004002986 */ /* 0x0001e2000c101514 */
[----:B------:R-:W-:Y:S05]  /*11600*/  @!P1 BRA `(.L_x_523) ;  /* 0x0000000000049947 */ /* 0x000fea0003800000 */
[----:B------:R4:W5:Y:S02]  /*11610*/  LDG.E.LTC128B.U16 R15, desc[UR20][R8.64+0xf2] ;  /* 0x0000f214080f7981 */ /* 0x000964000c1e1520 */
.L_x_523:
[----:B------:R-:W-:Y:S05]  /*11620*/  BSYNC B0 ;  /* 0x0000000000007941 */ /* 0x000fea0003800000 */
.L_x_522:
[----:B-----5:R-:W-:Y:S01]  /*11630*/  HADD2.F32 R15, -RZ, R15.H0_H0 ;  /* 0x2000000fff0f7230 */ /* 0x020fe20000004100 */
[----:B------:R-:W-:-:S04]  /*11640*/  IADD3 R2, R2, UR8, RZ ;  /* 0x0000000802027c10 */ /* 0x000fc8000fffe0ff */
[----:B0-----:R-:W-:-:S04]  /*11650*/  FMUL R0, R15, UR22 ;  /* 0x000000160f007c20 */ /* 0x001fc80008400000 */
[----:B------:R-:W-:Y:S01]  /*11660*/  FFMA R0, R87, UR11, R0 ;  /* 0x0000000b57007c23 */ /* 0x000fe20008000000 */
[----:B------:R-:W-:Y:S06]  /*11670*/  @!P1 EXIT ;  /* 0x000000000000994d */ /* 0x000fec0003800000 */
[----:B------:R-:W-:Y:S01]  /*11680*/  F2FP.F16.F32.PACK_AB R0, RZ, R0 ;  /* 0x00000000ff00723e */ /* 0x000fe200000000ff */
[----:B------:R-:W-:-:S05]  /*11690*/  IMAD.MOV.U32 R3, RZ, RZ, R11 ;  /* 0x000000ffff037224 */ /* 0x000fca00078e000b */
[----:B------:R-:W-:Y:S01]  /*116a0*/  STG.E.U16 desc[UR20][R2.64+0xf2], R0 ;  /* 0x0000f20002007986 */ /* 0x000fe2000c101514 */
[----:B------:R-:W-:Y:S05]  /*116b0*/  EXIT ;  /* 0x000000000000794d */ /* 0x000fea0003800000 */
.L_x_21:
[----:B------:R-:W2:Y:S01]  /*116c0*/  LDL.LU R7, [R1+0x8] ;  /* 0x0000080001077983 */ /* 0x000ea20000300800 */
[----:B------:R-:W-:-:S03]  /*116d0*/  ULDC.64 UR6, c[0x0][0x650] ;  /* 0x0001940000067ab9 */ /* 0x000fc60000000a00 */
[----:B------:R-:W3:Y:S04]  /*116e0*/  LDL.LU R6, [R1+0xc] ;  /* 0x00000c0001067983 */ /* 0x000ee80000300800 */
[----:B------:R-:W4:Y:S04]  /*116f0*/  LDL.LU R8, [R1+0x18] ;  /* 0x0000180001087983 */ /* 0x000f280000300800 */
[----:B------:R-:W5:Y:S04]  /*11700*/  LDL.LU R252, [R1+0x4c] ;  /* 0x00004c0001fc7983 */ /* 0x000f680000300800 */
        /* <DEDUP_REMOVED lines=35> */
[----:B------:R-:W5:Y:S01]  /*11940*/  LDL.LU R232, [R1+0xdc] ;  /* 0x0000dc0001e87983 */ /* 0x000f620000300800 */
[----:B------:R-:W-:-:S03]  /*11950*/  LEA R2, P2, R4, UR6, 0x1 ;  /* 0x0000000604027c11 */ /* 0x000fc6000f8408ff */
[----:B------:R-:W5:Y:S04]  /*11960*/  LDL.LU R231, [R1+0xe0] ;  /* 0x0000e00001e77983 */ /* 0x000f680000300800 */
[----:B------:R-:W5:Y:S04]  /*11970*/  LDL.LU R233, [R1+0xe4] ;  /* 0x0000e40001e97983 */ /* 0x000f680000300800 */
[----:B------:R-:W5:Y:S04]  /*11980*/  LDL.LU R234, [R1+0xe8] ;  /* 0x0000e80001ea7983 */ /* 0x000f680000300800 */
[----:B------:R-:W5:Y:S01]  /*11990*/  LDL.LU R235, [R1+0xec] ;  /* 0x0000ec0001eb7983 */ /* 0x000f620000300800 */
[----:B------:R-:W-:-:S03]  /*119a0*/  LEA.HI.X R3, R4, UR7, R3, 0x1, P2 ;  /* 0x0000000704037c11 */ /* 0x000fc600090f0c03 */
[----:B------:R-:W5:Y:S04]  /*119b0*/  LDL.LU R236, [R1+0xf0] ;  /* 0x0000f00001ec7983 */ /* 0x000f680000300800 */
[----:B------:R-:W5:Y:S04]  /*119c0*/  LDL.LU R237, [R1+0xf4] ;  /* 0x0000f40001ed7983 */ /* 0x000f680000300800 */
[----:B------:R-:W5:Y:S04]  /*119d0*/  LDL.LU R238, [R1+0xf8] ;  /* 0x0000f80001ee7983 */ /* 0x000f680000300800 */
[----:B------:R-:W5:Y:S04]  /*119e0*/  LDL.LU R239, [R1+0xfc] ;  /* 0x0000fc0001ef7983 */ /* 0x000f680000300800 */
[----:B------:R-:W4:Y:S04]  /*119f0*/  LDL.LU R4, [R1+0x4] ;  /* 0x0000040001047983 */ /* 0x000f280000300800 */
[----:B------:R-:W5:Y:S01]  /*11a00*/  LDL.LU R5, [R1] ;  /* 0x0000000001057983 */ /* 0x000f620000300800 */
[----:B------:R-:W-:Y:S01]  /*11a10*/  ISETP.GT.AND P2, PT, R0, 0x1, P0 ;  /* 0x000000010000780c */ /* 0x000fe20000744270 */
[----:B------:R-:W-:-:S02]  /*11a20*/  USHF.L.U32 UR9, UR4, 0x1, URZ ;  /* 0x0000000104097899 */ /* 0x000fc4000800063f */
[----:B------:R-:W-:Y:S01]  /*11a30*/  USHF.L.U64.HI UR8, UR4, 0x1, UR5 ;  /* 0x0000000104087899 */ /* 0x000fe20008010205 */
[----:B--2---:R-:W-:Y:S01]  /*11a40*/  FMUL R7, R7, UR11 ;  /* 0x0000000b07077c20 */ /* 0x004fe20008400000 */
[----:B---3--:R-:W-:-:S04]  /*11a50*/  FMUL R6, R6, UR11 ;  /* 0x0000000b06067c20 */ /* 0x008fc80008400000 */
[----:B------:R-:W-:Y:S02]  /*11a60*/  F2FP.F16.F32.PACK_AB R7, RZ, R7 ;  /* 0x00000007ff07723e */ /* 0x000fe400000000ff */
[----:B------:R-:W-:Y:S01]  /*11a70*/  F2FP.F16.F32.PACK_AB R6, RZ, R6 ;  /* 0x00000006ff06723e */ /* 0x000fe200000000ff */
[----:B----4-:R-:W-:Y:S01]  /*11a80*/  FMUL R4, R4, UR11 ;  /* 0x0000000b04047c20 */ /* 0x010fe20008400000 */
[----:B-----5:R-:W-:-:S04]  /*11a90*/  FMUL R5, R5, UR11 ;  /* 0x0000000b05057c20 */ /* 0x020fc80008400000 */
[----:B------:R-:W-:Y:S02]  /*11aa0*/  F2FP.F16.F32.PACK_AB R4, RZ, R4 ;  /* 0x00000004ff04723e */ /* 0x000fe400000000ff */
[----:B------:R-:W-:-:S03]  /*11ab0*/  F2FP.F16.F32.PACK_AB R5, RZ, R5 ;  /* 0x00000005ff05723e */ /* 0x000fc600000000ff */
[----:B------:R1:W-:Y:S04]  /*11ac0*/  @P2 STG.E.U16 desc[UR20][R2.64+0x2], R4 ;  /* 0x0000020402002986 */ /* 0x0003e8000c101514 */
[----:B------:R2:W-:Y:S01]  /*11ad0*/  @P1 STG.E.U16 desc[UR20][R2.64], R5 ;  /* 0x0000000502001986 */ /* 0x0005e2000c101514 */
[----:B------:R-:W-:-:S04]  /*11ae0*/  ISETP.GT.AND P1, PT, R14, 0x8, PT ;  /* 0x000000080e00780c */ /* 0x000fc80003f24270 */
[----:B------:R-:W-:Y:S02]  /*11af0*/  ISETP.GT.AND P2, PT, R0, RZ, P1 ;  /* 0x000000ff0000720c */ /* 0x000fe40000f44270 */
[----:B-1----:R-:W-:-:S04]  /*11b00*/  IADD3 R4, P3, R2, UR9, RZ ;  /* 0x0000000902047c10 */ /* 0x002fc8000ff7e0ff */
[----:B--2---:R-:W-:-:S07]  /*11b10*/  IADD3.X R5, R3, UR8, RZ, P3, !PT ;  /* 0x0000000803057c10 */ /* 0x004fce0009ffe4ff */
[----:B------:R1:W-:Y:S01]  /*11b20*/  @P2 STG.E.U16 desc[UR20][R4.64], R7 ;  /* 0x0000000704002986 */ /* 0x0003e2000c101514 */
[----:B------:R-:W-:-:S03]  /*11b30*/  ISETP.GT.AND P2, PT, R0, 0x1, P1 ;  /* 0x000000010000780c */ /* 0x000fc60000f44270 */
[----:B-1----:R-:W2:Y:S10]  /*11b40*/  LDL.LU R7, [R1+0x14] ;  /* 0x0000140001077983 */ /* 0x002eb40000300800 */
[----:B------:R1:W-:Y:S04]  /*11b50*/  @P2 STG.E.U16 desc[UR20][R4.64+0x2], R6 ;  /* 0x0000020604002986 */ /* 0x0003e8000c101514 */
[----:B-1----:R-:W3:Y:S01]  /*11b60*/  LDL.LU R6, [R1+0x10] ;  /* 0x0000100001067983 */ /* 0x002ee20000300800 */
[----:B------:R-:W-:Y:S01]  /*11b70*/  ISETP.GT.AND P2, PT, R0, 0x8, P0 ;  /* 0x000000080000780c */ /* 0x000fe20000744270 */
[----:B------:R-:W-:Y:S01]  /*11b80*/  FMUL R8, R8, UR11 ;  /* 0x0000000b08087c20 */ /* 0x000fe20008400000 */
[----:B------:R-:W-:-:S02]  /*11b90*/  ISETP.GT.AND P3, PT, R0, 0x9, P0 ;  /* 0x000000090000780c */ /* 0x000fc40000764270 */
[----:B------:R-:W-:Y:S01]  /*11ba0*/  ISETP.GT.AND P4, PT, R0, 0x8, P1 ;  /* 0x000000080000780c */ /* 0x000fe20000f84270 */
[----:B--2---:R-:W-:-:S05]  /*11bb0*/  FMUL R7, R7, UR11 ;  /* 0x0000000b07077c20 */ /* 0x004fca0008400000 */
[----:B------:R-:W-:Y:S01]  /*11bc0*/  F2FP.F16.F32.PACK_AB R7, RZ, R7 ;  /* 0x00000007ff07723e */ /* 0x000fe200000000ff */
[----:B---3--:R-:W-:-:S05]  /*11bd0*/  FMUL R6, R6, UR11 ;  /* 0x0000000b06067c20 */ /* 0x008fca0008400000 */
[----:B------:R-:W-:-:S04]  /*11be0*/  F2FP.F16.F32.PACK_AB R6, RZ, R6 ;  /* 0x00000006ff06723e */ /* 0x000fc800000000ff */
[----:B------:R-:W-:Y:S02]  /*11bf0*/  PRMT R9, R6, 0x7610, R9 ;  /* 0x0000761006097816 */ /* 0x000fe40000000009 */
[----:B------:R-:W-:Y:S01]  /*11c00*/  F2FP.F16.F32.PACK_AB R6, RZ, R8 ;  /* 0x00000008ff06723e */ /* 0x000fe200000000ff */
[----:B------:R1:W-:Y:S04]  /*11c10*/  @P3 STG.E.U16 desc[UR20][R2.64+0x12], R7 ;  /* 0x0000120702003986 */ /* 0x0003e8000c101514 */
[----:B------:R-:W2:Y:S04]  /*11c20*/  LDL.LU R8, [R1+0x28] ;  /* 0x0000280001087983 */ /* 0x000ea80000300800 */
[----:B------:R-:W-:Y:S04]  /*11c30*/  @P2 STG.E.U16 desc[UR20][R2.64+0x10], R9 ;  /* 0x0000100902002986 */ /* 0x000fe8000c101514 */
[----:B-1----:R-:W3:Y:S04]  /*11c40*/  LDL.LU R7, [R1+0x24] ;  /* 0x0000240001077983 */ /* 0x002ee80000300800 */
[----:B------:R1:W-:Y:S04]  /*11c50*/  @P4 STG.E.U16 desc[UR20][R4.64+0x10], R6 ;  /* 0x0000100604004986 */ /* 0x0003e8000c101514 */
[----:B-1----:R-:W4:Y:S01]  /*11c60*/  LDL.LU R6, [R1+0x1c] ;  /* 0x00001c0001067983 */ /* 0x002f220000300800 */
[----:B------:R-:W-:Y:S01]  /*11c70*/  ISETP.GT.AND P2, PT, R0, 0x9, P1 ;  /* 0x000000090000780c */ /* 0x000fe20000f44270 */
[----:B----4-:R-:W-:-:S05]  /*11c80*/  FMUL R6, R6, UR11 ;  /* 0x0000000b06067c20 */ /* 0x010fca0008400000 */
[----:B------:R-:W-:-:S07]  /*11c90*/  F2FP.F16.F32.PACK_AB R6, RZ, R6 ;  /* 0x00000006ff06723e */ /* 0x000fce00000000ff */
[----:B------:R1:W-:Y:S04]  /*11ca0*/  @P2 STG.E.U16 desc[UR20][R4.64+0x12], R6 ;  /* 0x0000120604002986 */ /* 0x0003e8000c101514 */
[----:B-1----:R-:W4:Y:S01]  /*11cb0*/  LDL.LU R6, [R1+0x20] ;  /* 0x0000200001067983 */ /* 0x002f220000300800 */
[----:B--2---:R-:W-:Y:S01]  /*11cc0*/  FMUL R8, R8, UR11 ;  /* 0x0000000b08087c20 */ /* 0x004fe20008400000 */
[C---:B------:R-:W-:Y:S01]  /*11cd0*/  ISETP.GT.AND P2, PT, R0.reuse, 0x10, P0 ;  /* 0x000000100000780c */ /* 0x040fe20000744270 */
[----:B---3--:R-:W-:Y:S01]  /*11ce0*/  FMUL R7, R7, UR11 ;  /* 0x0000000b07077c20 */ /* 0x008fe20008400000 */
[C---:B------:R-:W-:Y:S02]  /*11cf0*/  ISETP.GT.AND P3, PT, R0.reuse, 0x11, P0 ;  /* 0x000000110000780c */ /* 0x040fe40000764270 */
[----:B------:R-:W-:-:S02]  /*11d00*/  ISETP.GT.AND P4, PT, R0, 0x10, P1 ;  /* 0x000000100000780c */ /* 0x000fc40000f84270 */
[----:B------:R-:W-:Y:S01]  /*11d10*/  F2FP.F16.F32.PACK_AB R7, RZ, R7 ;  /* 0x00000007ff07723e */ /* 0x000fe200000000ff */
[----:B----4-:R-:W-:-:S05]  /*11d20*/  FMUL R6, R6, UR11 ;  /* 0x0000000b06067c20 */ /* 0x010fca0008400000 */
[----:B------:R-:W-:-:S04]  /*11d30*/  F2FP.F16.F32.PACK_AB R6, RZ, R6 ;  /* 0x00000006ff06723e */ /* 0x000fc800000000ff */
[----:B------:R-:W-:Y:S02]  /*11d40*/  PRMT R9, R6, 0x7610, R9 ;  /* 0x0000761006097816 */ /* 0x000fe40000000009 */
[----:B------:R-:W-:Y:S02]  /*11d50*/  F2FP.F16.F32.PACK_AB R6, RZ, R8 ;  /* 0x00000008ff06723e */ /* 0x000fe400000000ff */
[----:B------:R-:W2:Y:S04]  /*11d60*/  LDL.LU R8, [R1+0x2c] ;  /* 0x00002c0001087983 */ /* 0x000ea80000300800 */
[----:B------:R1:W-:Y:S01]  /*11d70*/  @P2 STG.E.U16 desc[UR20][R2.64+0x20], R9 ;  /* 0x0000200902002986 */ /* 0x0003e2000c101514 */
[----:B------:R-:W-:-:S03]  /*11d80*/  ISETP.GT.AND P2, PT, R0, 0x11, P1 ;  /* 0x000000110000780c */ /* 0x000fc60000f44270 */
[----:B------:R-:W-:Y:S04]  /*11d90*/  @P3 STG.E.U16 desc[UR20][R2.64+0x22], R7 ;  /* 0x0000220702003986 */ /* 0x000fe8000c101514 */
[----:B------:R3:W-:Y:S04]  /*11da0*/  @P4 STG.E.U16 desc[UR20][R4.64+0x20], R6 ;  /* 0x0000200604004986 */ /* 0x0007e8000c101514 */
[----:B-1----:R-:W4:Y:S01]  /*11db0*/  LDL.LU R9, [R1+0x34] ;  /* 0x0000340001097983 */ /* 0x002f220000300800 */
[----:B--2---:R-:W-:-:S05]  /*11dc0*/  FMUL R8, R8, UR11 ;  /* 0x0000000b08087c20 */ /* 0x004fca0008400000 */
[----:B------:R-:W-:-:S04]  /*11dd0*/  F2FP.F16.F32.PACK_AB R8, RZ, R8 ;  /* 0x00000008ff08723e */ /* 0x000fc800000000ff */
[----:B---3--:R-:W-:Y:S02]  /*11de0*/  PRMT R6, R8, 0x7610, R6 ;  /* 0x0000761008067816 */ /* 0x008fe40000000006 */
[----:B------:R-:W2:Y:S04]  /*11df0*/  LDL.LU R8, [R1+0x30] ;  /* 0x0000300001087983 */ /* 0x000ea80000300800 */
[----:B------:R1:W-:Y:S04]  /*11e00*/  @P2 STG.E.U16 desc[UR20][R4.64+0x22], R6 ;  /* 0x0000220604002986 */ /* 0x0003e8000c101514 */
[----:B-1----:R-:W3:Y:S01]  /*11e10*/  LDL.LU R6, [R1+0x3c] ;  /* 0x00003c0001067983 */ /* 0x002ee20000300800 */
[----:B------:R-:W-:Y:S01]  /*11e20*/  ISETP.GT.AND P2, PT, R0, 0x18, P0 ;  /* 0x000000180000780c */ /* 0x000fe20000744270 */
[----:B----4-:R-:W-:Y:S01]  /*11e30*/  FMUL R9, R9, UR11 ;  /* 0x0000000b09097c20 */ /* 0x010fe20008400000 */
[----:B--2---:R-:W-:-:S05]  /*11e40*/  FMUL R8, R8, UR11 ;  /* 0x0000000b08087c20 */ /* 0x004fca0008400000 */
[----:B------:R-:W-:Y:S02]  /*11e50*/  F2FP.F16.F32.PACK_AB R7, RZ, R8 ;  /* 0x00000008ff07723e */ /* 0x000fe400000000ff */
[----:B------:R-:W-:Y:S02]  /*11e60*/  F2FP.F16.F32.PACK_AB R8, RZ, R9 ;  /* 0x00000009ff08723e */ /* 0x000fe400000000ff */
[----:B------:R-:W2:Y:S01]  /*11e70*/  LDL.LU R9, [R1+0x38] ;  /* 0x0000380001097983 */ /* 0x000ea20000300800 */
[C---:B------:R-:W-:Y:S02]  /*11e80*/  ISETP.GT.AND P3, PT, R0.reuse, 0x19, P0 ;  /* 0x000000190000780c */ /* 0x040fe40000764270 */
[----:B------:R-:W-:Y:S01]  /*11e90*/  ISETP.GT.AND P4, PT, R0, 0x18, P1 ;  /* 0x000000180000780c */ /* 0x000fe20000f84270 */
[----:B------:R1:W-:Y:S01]  /*11ea0*/  @P2 STG.E.U16 desc[UR20][R2.64+0x30], R7 ;  /* 0x0000300702002986 */ /* 0x0003e2000c101514 */
[----:B---3--:R-:W-:-:S05]  /*11eb0*/  FMUL R6, R6, UR11 ;  /* 0x0000000b06067c20 */ /* 0x008fca0008400000 */
[----:B------:R-:W-:Y:S01]  /*11ec0*/  F2FP.F16.F32.PACK_AB R6, RZ, R6 ;  /* 0x00000006ff06723e */ /* 0x000fe200000000ff */
[----:B-1----:R-:W3:Y:S03]  /*11ed0*/  LDL.LU R7, [R1+0x44] ;  /* 0x0000440001077983 */ /* 0x002ee60000300800 */
[----:B------:R-:W-:Y:S02]  /*11ee0*/  PRMT R10, R6, 0x7610, R10 ;  /* 0x00007610060a7816 */ /* 0x000fe4000000000a */
[----:B------:R-:W4:Y:S04]  /*11ef0*/  LDL.LU R6, [R1+0x40] ;  /* 0x0000400001067983 */ /* 0x000f280000300800 */
[----:B------:R1:W-:Y:S01]  /*11f00*/  @P3 STG.E.U16 desc[UR20][R2.64+0x32], R8 ;  /* 0x0000320802003986 */ /* 0x0003e2000c101514 */
[----:B------:R-:W-:-:S02]  /*11f10*/  ISETP.GT.AND P2, PT, R0, 0x19, P1 ;  /* 0x000000190000780c */ /* 0x000fc40000f44270 */
[----:B------:R-:W-:Y:S01]  /*11f20*/  ISETP.GT.AND P5, PT, R0, 0x30, P1 ;  /* 0x000000300000780c */ /* 0x000fe20000fa4270 */
[----:B------:R-:W-:Y:S01]  /*11f30*/  FMUL R12, R12, UR11 ;  /* 0x0000000b0c0c7c20 */ /* 0x000fe20008400000 */
        /* <DEDUP_REMOVED lines=31> */
[----:B------:R-:W-:-:S02]  /*12130*/  USHF.L.U32 UR6, UR14, 0x6, URZ ;  /* 0x000000060e067899 */ /* 0x000fc4000800063f */
[----:B------:R-:W-:Y:S01]  /*12140*/  USHF.L.U64.HI UR7, UR14, 0x6, UR15 ;  /* 0x000000060e077899 */ /* 0x000fe2000801020f */
[----:B------:R-:W-:Y:S01]  /*12150*/  FMUL R152, R152, UR11 ;  /* 0x0000000b98987c20 */ /* 0x000fe20008400000 */
[----:B------:R-:W-:Y:S01]  /*12160*/  FMUL R153, R153, UR11 ;  /* 0x0000000b99997c20 */ /* 0x000fe20008400000 */
[----:B------:R-:W-:Y:S01]  /*12170*/  FMUL R154, R154, UR11 ;  /* 0x0000000b9a9a7c20 */ /* 0x000fe20008400000 */
[----:B------:R-:W-:Y:S01]  /*12180*/  FMUL R155, R155, UR11 ;  /* 0x0000000b9b9b7c20 */ /* 0x000fe20008400000 */
[----:B--2---:R-:W-:-:S05]  /*12190*/  FMUL R9, R9, UR11 ;  /* 0x0000000b09097c20 */ /* 0x004fca0008400000 */
[----:B------:R-:W-:Y:S01]  /*121a0*/  F2FP.F16.F32.PACK_AB R9, RZ, R9 ;  /* 0x00000009ff09723e */ /* 0x000fe200000000ff */
[----:B----4-:R-:W-:-:S05]  /*121b0*/  FMUL R6, R6, UR11 ;  /* 0x0000000b06067c20 */ /* 0x010fca0008400000 */
[----:B-1----:R-:W-:Y:S02]  /*121c0*/  F2FP.F16.F32.PACK_AB R8, RZ, R6 ;  /* 0x00000006ff08723e */ /* 0x002fe400000000ff */
[----:B------:R-:W2:Y:S04]  /*121d0*/  LDL.LU R6, [R1+0x48] ;  /* 0x0000480001067983 */ /* 0x000ea80000300800 */
[----:B------:R1:W-:Y:S04]  /*121e0*/  @P4 STG.E.U16 desc[UR20][R4.64+0x30], R9 ;  /* 0x0000300904004986 */ /* 0x0003e8000c101514 */
[----:B------:R-:W-:Y:S01]  /*121f0*/  @P2 STG.E.U16 desc[UR20][R4.64+0x32], R10 ;  /* 0x0000320a04002986 */ /* 0x000fe2000c101514 */
[C---:B------:R-:W-:Y:S01]  /*12200*/  ISETP.GT.AND P2, PT, R0.reuse, 0x20, P0 ;  /* 0x000000200000780c */ /* 0x040fe20000744270 */
[----:B---3--:R-:W-:Y:S01]  /*12210*/  FMUL R7, R7, UR11 ;  /* 0x0000000b07077c20 */ /* 0x008fe20008400000 */
[----:B------:R-:W-:-:S02]  /*12220*/  ISETP.GT.AND P3, PT, R0, 0x21, P0 ;  /* 0x000000210000780c */ /* 0x000fc40000764270 */
[----:B------:R-:W-:Y:S02]  /*12230*/  ISETP.GT.AND P4, PT, R0, 0x20, P1 ;  /* 0x000000200000780c */ /* 0x000fe40000f84270 */
[----:B------:R-:W-:-:S07]  /*12240*/  F2FP.F16.F32.PACK_AB R7, RZ, R7 ;  /* 0x00000007ff07723e */ /* 0x000fce00000000ff */
[----:B------:R3:W-:Y:S01]  /*12250*/  @P2 STG.E.U16 desc[UR20][R2.64+0x40], R8 ;  /* 0x0000400802002986 */ /* 0x0007e2000c101514 */
[----:B------:R-:W-:Y:S02]  /*12260*/  ISETP.GT.AND P2, PT, R0, 0x21, P1 ;  /* 0x000000210000780c */ /* 0x000fe40000f44270 */
[----:B-1----:R-:W-:Y:S01]  /*12270*/  PRMT R9, R7, 0x7610, R9 ;  /* 0x0000761007097816 */ /* 0x002fe20000000009 */
[----:B------:R-:W-:-:S04]  /*12280*/  FMUL R7, R250, UR11 ;  /* 0x0000000bfa077c20 */ /* 0x000fc80008400000 */
[----:B------:R1:W-:Y:S01]  /*12290*/  @P3 STG.E.U16 desc[UR20][R2.64+0x42], R9 ;  /* 0x0000420902003986 */ /* 0x0003e2000c101514 */
[----:B------:R-:W-:Y:S01]  /*122a0*/  ISETP.GT.AND P3, PT, R0, 0x29, P0 ;  /* 0x000000290000780c */ /* 0x000fe20000764270 */
[----:B---3--:R-:W-:Y:S01]  /*122b0*/  FMUL R8, R249, UR11 ;  /* 0x0000000bf9087c20 */ /* 0x008fe20008400000 */
[----:B------:R-:W-:-:S04]  /*122c0*/  F2FP.F16.F32.PACK_AB R7, RZ, R7 ;  /* 0x00000007ff07723e */ /* 0x000fc800000000ff */
[----:B------:R-:W-:Y:S02]  /*122d0*/  F2FP.F16.F32.PACK_AB R8, RZ, R8 ;  /* 0x00000008ff08723e */ /* 0x000fe400000000ff */
[----:B------:R-:W-:Y:S02]  /*122e0*/  PRMT R15, R7, 0x7610, R15 ;  /* 0x00007610070f7816 */ /* 0x000fe4000000000f */
[----:B------:R-:W-:Y:S01]  /*122f0*/  PRMT R17, R8, 0x7610, R17 ;  /* 0x0000761008117816 */ /* 0x000fe20000000011 */
[----:B------:R-:W-:Y:S01]  /*12300*/  FMUL R7, R247, UR11 ;  /* 0x0000000bf7077c20 */ /* 0x000fe20008400000 */
[----:B------:R-:W-:-:S04]  /*12310*/  FMUL R8, R246, UR11 ;  /* 0x0000000bf6087c20 */ /* 0x000fc80008400000 */
[----:B------:R-:W-:Y:S02]  /*12320*/  F2FP.F16.F32.PACK_AB R7, RZ, R7 ;  /* 0x00000007ff07723e */ /* 0x000fe400000000ff */
[----:B------:R-:W-:Y:S01]  /*12330*/  F2FP.F16.F32.PACK_AB R8, RZ, R8 ;  /* 0x00000008ff08723e */ /* 0x000fe200000000ff */
[----:B-1----:R-:W-:Y:S01]  /*12340*/  FMUL R9, R245, UR11 ;  /* 0x0000000bf5097c20 */ /* 0x002fe20008400000 */
[----:B------:R-:W-:-:S04]  /*12350*/  F2FP.F16.F32.PACK_AB R12, RZ, R12 ;  /* 0x0000000cff0c723e */ /* 0x000fc800000000ff */
[----:B------:R-:W-:Y:S02]  /*12360*/  F2FP.F16.F32.PACK_AB R9, RZ, R9 ;  /* 0x00000009ff09723e */ /* 0x000fe400000000ff */
[----:B------:R-:W-:Y:S02]  /*12370*/  F2FP.F16.F32.PACK_AB R16, RZ, R16 ;  /* 0x00000010ff10723e */ /* 0x000fe400000000ff */
[----:B------:R-:W-:Y:S02]  /*12380*/  F2FP.F16.F32.PACK_AB R18, RZ, R18 ;  /* 0x00000012ff12723e */ /* 0x000fe400000000ff */
[----:B------:R-:W-:Y:S02]  /*12390*/  F2FP.F16.F32.PACK_AB R20, RZ, R20 ;  /* 0x00000014ff14723e */ /* 0x000fe400000000ff */
[----:B------:R-:W-:Y:S02]  /*123a0*/  F2FP.F16.F32.PACK_AB R19, RZ, R19 ;  /* 0x00000013ff13723e */ /* 0x000fe400000000ff */
[----:B------:R-:W-:-:S02]  /*123b0*/  F2FP.F16.F32.PACK_AB R21, RZ, R21 ;  /* 0x00000015ff15723e */ /* 0x000fc400000000ff */
        /* <DEDUP_REMOVED lines=25> */
[----:B------:R-:W-:Y:S01]  /*12550*/  F2FP.F16.F32.PACK_AB R239, RZ, R239 ;  /* 0x000000efffef723e */ /* 0x000fe200000000ff */
[----:B--2---:R-:W-:-:S05]  /*12560*/  FMUL R6, R6, UR11 ;  /* 0x0000000b06067c20 */ /* 0x004fca0008400000 */
[----:B------:R-:W-:-:S04]  /*12570*/  F2FP.F16.F32.PACK_AB R6, RZ, R6 ;  /* 0x00000006ff06723e */ /* 0x000fc800000000ff */
[----:B------:R-:W-:Y:S01]  /*12580*/  PRMT R10, R6, 0x7610, R10 ;  /* 0x00007610060a7816 */ /* 0x000fe2000000000a */
[----:B------:R-:W-:-:S05]  /*12590*/  FMUL R6, R252, UR11 ;  /* 0x0000000bfc067c20 */ /* 0x000fca0008400000 */
[----:B------:R-:W-:-:S04]  /*125a0*/  F2FP.F16.F32.PACK_AB R6, RZ, R6 ;  /* 0x00000006ff06723e */ /* 0x000fc800000000ff */
[----:B------:R-:W-:Y:S01]  /*125b0*/  PRMT R11, R6, 0x7610, R11 ;  /* 0x00007610060b7816 */ /* 0x000fe2000000000b */
[----:B------:R1:W-:Y:S01]  /*125c0*/  @P4 STG.E.U16 desc[UR20][R4.64+0x40], R10 ;  /* 0x0000400a04004986 */ /* 0x0003e2000c101514 */
[----:B------:R-:W-:-:S03]  /*125d0*/  FMUL R6, R251, UR11 ;  /* 0x0000000bfb067c20 */ /* 0x000fc60008400000 */
[----:B------:R2:W-:Y:S01]  /*125e0*/  @P2 STG.E.U16 desc[UR20][R4.64+0x42], R11 ;  /* 0x0000420b04002986 */ /* 0x0005e2000c101514 */
[C---:B------:R-:W-:Y:S02]  /*125f0*/  ISETP.GT.AND P2, PT, R0.reuse, 0x28, P0 ;  /* 0x000000280000780c */ /* 0x040fe40000744270 */
[----:B------:R-:W-:Y:S02]  /*12600*/  ISETP.GT.AND P4, PT, R0, 0x28, P1 ;  /* 0x000000280000780c */ /* 0x000fe40000f84270 */
[----:B------:R-:W-:-:S04]  /*12610*/  F2FP.F16.F32.PACK_AB R6, RZ, R6 ;  /* 0x00000006ff06723e */ /* 0x000fc800000000ff */
[----:B------:R-:W-:Y:S01]  /*12620*/  PRMT R13, R6, 0x7610, R13 ;  /* 0x00007610060d7816 */ /* 0x000fe2000000000d */
[----:B------:R-:W-:Y:S01]  /*12630*/  @P3 STG.E.U16 desc[UR20][R2.64+0x52], R15 ;  /* 0x0000520f02003986 */ /* 0x000fe2000c101514 */
[----:B------:R-:W-:-:S03]  /*12640*/  ISETP.GT.AND P3, PT, R0, 0x30, P0 ;  /* 0x000000300000780c */ /* 0x000fc60000764270 */
[----:B------:R3:W-:Y:S01]  /*12650*/  @P2 STG.E.U16 desc[UR20][R2.64+0x50], R13 ;  /* 0x0000500d02002986 */ /* 0x0007e2000c101514 */
[----:B------:R-:W-:Y:S01]  /*12660*/  ISETP.GT.AND P2, PT, R0, 0x29, P1 ;  /* 0x000000290000780c */ /* 0x000fe20000f44270 */
[----:B------:R-:W-:Y:S02]  /*12670*/  FMUL R6, R248, UR11 ;  /* 0x0000000bf8067c20 */ /* 0x000fe40008400000 */
[----:B------:R4:W-:Y:S01]  /*12680*/  @P4 STG.E.U16 desc[UR20][R4.64+0x50], R17 ;  /* 0x0000501104004986 */ /* 0x0009e2000c101514 */
[----:B------:R-:W-:Y:S02]  /*12690*/  ISETP.GT.AND P4, PT, R0, 0x31, P0 ;  /* 0x000000310000780c */ /* 0x000fe40000784270 */
[----:B------:R-:W-:Y:S01]  /*126a0*/  F2FP.F16.F32.PACK_AB R6, RZ, R6 ;  /* 0x00000006ff06723e */ /* 0x000fe200000000ff */
[----:B-1----:R-:W-:Y:S01]  /*126b0*/  FMUL R10, R244, UR11 ;  /* 0x0000000bf40a7c20 */ /* 0x002fe20008400000 */
[----:B--2---:R-:W-:-:S05]  /*126c0*/  FMUL R11, R243, UR11 ;  /* 0x0000000bf30b7c20 */ /* 0x004fca0008400000 */
[----:B------:R-:W-:Y:S01]  /*126d0*/  @P2 STG.E.U16 desc[UR20][R4.64+0x52], R6 ;  /* 0x0000520604002986 */ /* 0x000fe2000c101514 */
[----:B------:R-:W-:-:S03]  /*126e0*/  ISETP.GT.AND P2, PT, R0, 0x31, P1 ;  /* 0x000000310000780c */ /* 0x000fc60000f44270 */
[----:B------:R-:W-:Y:S01]  /*126f0*/  @P3 STG.E.U16 desc[UR20][R2.64+0x60], R7 ;  /* 0x0000600702003986 */ /* 0x000fe2000c101514 */
[----:B------:R-:W-:-:S03]  /*12700*/  ISETP.GT.AND P3, PT, R0, 0x38, P0 ;  /* 0x000000380000780c */ /* 0x000fc60000764270 */
[----:B------:R-:W-:Y:S01]  /*12710*/  @P4 STG.E.U16 desc[UR20][R2.64+0x62], R8 ;  /* 0x0000620802004986 */ /* 0x000fe2000c101514 */
[C---:B------:R-:W-:Y:S02]  /*12720*/  ISETP.GT.AND P4, PT, R0.reuse, 0x39, P0 ;  /* 0x000000390000780c */ /* 0x040fe40000784270 */
[----:B------:R-:W-:Y:S02]  /*12730*/  F2FP.F16.F32.PACK_AB R10, RZ, R10 ;  /* 0x0000000aff0a723e */ /* 0x000fe400000000ff */
[----:B------:R-:W-:Y:S01]  /*12740*/  F2FP.F16.F32.PACK_AB R11, RZ, R11 ;  /* 0x0000000bff0b723e */ /* 0x000fe200000000ff */
[----:B------:R-:W-:Y:S01]  /*12750*/  @P5 STG.E.U16 desc[UR20][R4.64+0x60], R9 ;  /* 0x0000600904005986 */ /* 0x000fe2000c101514 */
[----:B------:R-:W-:-:S03]  /*12760*/  ISETP.GT.AND P5, PT, R0, 0x38, P1 ;  /* 0x000000380000780c */ /* 0x000fc60000fa4270 */
[----:B------:R-:W-:Y:S01]  /*12770*/  @P2 STG.E.U16 desc[UR20][R4.64+0x62], R10 ;  /* 0x0000620a04002986 */ /* 0x000fe2000c101514 */
[----:B------:R-:W-:Y:S01]  /*12780*/  ISETP.GT.AND P2, PT, R0, 0x39, P1 ;  /* 0x000000390000780c */ /* 0x000fe20000f44270 */
[----:B---3--:R-:W-:Y:S02]  /*12790*/  FMUL R13, R242, UR11 ;  /* 0x0000000bf20d7c20 */ /* 0x008fe40008400000 */
[----:B------:R-:W-:Y:S01]  /*127a0*/  @P3 STG.E.U16 desc[UR20][R2.64+0x70], R11 ;  /* 0x0000700b02003986 */ /* 0x000fe2000c101514 */
[C---:B------:R-:W-:Y:S01]  /*127b0*/  ISETP.GT.AND P3, PT, R0.reuse, 0x40, P0 ;  /* 0x000000400000780c */ /* 0x040fe20000764270 */
[----:B------:R-:W-:Y:S02]  /*127c0*/  FMUL R15, R241, UR11 ;  /* 0x0000000bf10f7c20 */ /* 0x000fe40008400000 */
[----:B------:R-:W-:Y:S01]  /*127d0*/  @P4 STG.E.U16 desc[UR20][R2.64+0x72], R12 ;  /* 0x0000720c02004986 */ /* 0x000fe2000c101514 */
[----:B------:R-:W-:Y:S02]  /*127e0*/  ISETP.GT.AND P4, PT, R0, 0x41, P0 ;  /* 0x000000410000780c */ /* 0x000fe40000784270 */
[----:B------:R-:W-:-:S02]  /*127f0*/  F2FP.F16.F32.PACK_AB R13, RZ, R13 ;  /* 0x0000000dff0d723e */ /* 0x000fc400000000ff */
[----:B------:R-:W-:-:S03]  /*12800*/  F2FP.F16.F32.PACK_AB R15, RZ, R15 ;  /* 0x0000000fff0f723e */ /* 0x000fc600000000ff */
[----:B------:R-:W-:Y:S01]  /*12810*/  @P5 STG.E.U16 desc[UR20][R4.64+0x70], R13 ;  /* 0x0000700d04005986 */ /* 0x000fe2000c101514 */
[----:B------:R-:W-:-:S03]  /*12820*/  ISETP.GT.AND P5, PT, R0, 0x40, P1 ;  /* 0x000000400000780c */ /* 0x000fc60000fa4270 */
[----:B------:R-:W-:Y:S01]  /*12830*/  @P2 STG.E.U16 desc[UR20][R4.64+0x72], R15 ;  /* 0x0000720f04002986 */ /* 0x000fe2000c101514 */
[----:B------:R-:W-:Y:S01]  /*12840*/  ISETP.GT.AND P2, PT, R0, 0x41, P1 ;  /* 0x000000410000780c */ /* 0x000fe20000f44270 */
[----:B----4-:R-:W-:Y:S02]  /*12850*/  FMUL R17, R240, UR11 ;  /* 0x0000000bf0117c20 */ /* 0x010fe40008400000 */
[----:B------:R-:W-:Y:S01]  /*12860*/  @P3 STG.E.U16 desc[UR20][R2.64+0x80], R16 ;  /* 0x0000801002003986 */ /* 0x000fe2000c101514 */
[----:B------:R-:W-:-:S03]  /*12870*/  ISETP.GT.AND P3, PT, R0, 0x48, P0 ;  /* 0x000000480000780c */ /* 0x000fc60000764270 */
[----:B------:R-:W-:Y:S01]  /*12880*/  @P4 STG.E.U16 desc[UR20][R2.64+0x82], R18 ;  /* 0x0000821202004986 */ /* 0x000fe2000c101514 */
[----:B------:R-:W-:Y:S02]  /*12890*/  ISETP.GT.AND P4, PT, R0, 0x49, P0 ;  /* 0x000000490000780c */ /* 0x000fe40000784270 */
[----:B------:R-:W-:-:S05]  /*128a0*/  F2FP.F16.F32.PACK_AB R17, RZ, R17 ;  /* 0x00000011ff11723e */ /* 0x000fca00000000ff */
[----:B------:R-:W-:Y:S01]  /*128b0*/  @P5 STG.E.U16 desc[UR20][R4.64+0x80], R17 ;  /* 0x0000801104005986 */ /* 0x000fe2000c101514 */
[----:B------:R-:W-:-:S03]  /*128c0*/  ISETP.GT.AND P5, PT, R0, 0x48, P1 ;  /* 0x000000480000780c */ /* 0x000fc60000fa4270 */
        /* <DEDUP_REMOVED lines=43> */
[C---:B------:R-:W-:Y:S02]  /*12b80*/  ISETP.GT.AND P3, PT, R0.reuse, 0x78, P0 ;  /* 0x000000780000780c */ /* 0x040fe40000764270 */
[C---:B------:R-:W-:Y:S01]  /*12b90*/  ISETP.GT.AND P0, PT, R0.reuse, 0x79, P0 ;  /* 0x000000790000780c */ /* 0x040fe20000704270 */
[----:B------:R-:W-:Y:S01]  /*12ba0*/  @P4 STG.E.U16 desc[UR20][R2.64+0xe2], R233 ;  /* 0x0000e2e902004986 */ /* 0x000fe2000c101514 */
[C---:B------:R-:W-:Y:S02]  /*12bb0*/  ISETP.GT.AND P4, PT, R0.reuse, 0x78, P1 ;  /* 0x000000780000780c */ /* 0x040fe40000f84270 */
[----:B------:R-:W-:Y:S01]  /*12bc0*/  ISETP.GT.AND P1, PT, R0, 0x79, P1 ;  /* 0x000000790000780c */ /* 0x000fe20000f24270 */
[----:B------:R-:W-:Y:S01]  /*12bd0*/  @P5 STG.E.U16 desc[UR20][R4.64+0xe0], R234 ;  /* 0x0000e0ea04005986 */ /* 0x000fe2000c101514 */
[----:B------:R-:W-:-:S03]  /*12be0*/  USHF.L.U32 UR10, UR6, 0x1, URZ ;  /* 0x00000001060a7899 */ /* 0x000fc6000800063f */
[----:B------:R-:W-:Y:S04]  /*12bf0*/  @P2 STG.E.U16 desc[UR20][R4.64+0xe2], R235 ;  /* 0x0000e2eb04002986 */ /* 0x000fe8000c101514 */
[----:B------:R-:W-:Y:S04]  /*12c00*/  @P3 STG.E.U16 desc[UR20][R2.64+0xf0], R236 ;  /* 0x0000f0ec02003986 */ /* 0x000fe8000c101514 */
[----:B------:R-:W-:Y:S01]  /*12c10*/  @P0 STG.E.U16 desc[UR20][R2.64+0xf2], R237 ;  /* 0x0000f2ed02000986 */ /* 0x000fe2000c101514 */
[----:B------:R-:W-:-:S03]  /*12c20*/  ISETP.GT.AND P0, PT, R14, 0x48, PT ;  /* 0x000000480e00780c */ /* 0x000fc60003f04270 */
[----:B------:R-:W-:Y:S01]  /*12c30*/  @P4 STG.E.U16 desc[UR20][R4.64+0xf0], R238 ;  /* 0x0000f0ee04004986 */ /* 0x000fe2000c101514 */
[----:B------:R-:W-:-:S03]  /*12c40*/  USHF.L.U64.HI UR6, UR6, 0x1, UR7 ;  /* 0x0000000106067899 */ /* 0x000fc60008010207 */
[----:B------:R1:W-:Y:S01]  /*12c50*/  @P1 STG.E.U16 desc[UR20][R4.64+0xf2], R239 ;  /* 0x0000f2ef04001986 */ /* 0x0003e2000c101514 */
[----:B------:R-:W-:Y:S02]  /*12c60*/  ISETP.GT.AND P1, PT, R14, 0x40, PT ;  /* 0x000000400e00780c */ /* 0x000fe40003f24270 */
[C---:B------:R-:W-:Y:S02]  /*12c70*/  ISETP.GT.AND P3, PT, R0.reuse, RZ, P0 ;  /* 0x000000ff0000720c */ /* 0x040fe40000764270 */
[C---:B------:R-:W-:Y:S02]  /*12c80*/  ISETP.GT.AND P5, PT, R0.reuse, RZ, P1 ;  /* 0x000000ff0000720c */ /* 0x040fe40000fa4270 */
[----:B------:R-:W-:Y:S02]  /*12c90*/  ISETP.GT.AND P4, PT, R0, 0x1, P1 ;  /* 0x000000010000780c */ /* 0x000fe40000f84270 */
[----:B-1----:R-:W-:Y:S02]  /*12ca0*/  IADD3 R4, P6, R2, UR10, RZ ;  /* 0x0000000a02047c10 */ /* 0x002fe4000ffde0ff */
[----:B------:R-:W-:-:S02]  /*12cb0*/  ISETP.GT.AND P2, PT, R0, 0x1, P0 ;  /* 0x000000010000780c */ /* 0x000fc40000744270 */
[----:B------:R-:W-:Y:S02]  /*12cc0*/  IADD3.X R5, R3, UR6, RZ, P6, !PT ;  /* 0x0000000603057c10 */ /* 0x000fe4000b7fe4ff */
[----:B------:R-:W-:Y:S02]  /*12cd0*/  IADD3 R10, P6, R4, UR9, RZ ;  /* 0x00000009040a7c10 */ /* 0x000fe4000ffde0ff */
[----:B------:R-:W-:Y:S02]  /*12ce0*/  F2FP.F16.F32.PACK_AB R152, RZ, R152 ;  /* 0x00000098ff98723e */ /* 0x000fe400000000ff */
[----:B------:R-:W-:Y:S02]  /*12cf0*/  F2FP.F16.F32.PACK_AB R153, RZ, R153 ;  /* 0x00000099ff99723e */ /* 0x000fe400000000ff */
[----:B------:R-:W-:Y:S02]  /*12d00*/  F2FP.F16.F32.PACK_AB R154, RZ, R154 ;  /* 0x0000009aff9a723e */ /* 0x000fe400000000ff */
[----:B------:R-:W-:Y:S01]  /*12d10*/  IADD3.X R11, R5, UR8, RZ, P6, !PT ;  /* 0x00000008050b7c10 */ /* 0x000fe2000b7fe4ff */
[----:B------:R-:W-:Y:S01]  /*12d20*/  FMUL R6, R156, UR11 ;  /* 0x0000000b9c067c20 */ /* 0x000fe20008400000 */
[----:B------:R-:W-:Y:S01]  /*12d30*/  F2FP.F16.F32.PACK_AB R155, RZ, R155 ;  /* 0x0000009bff9b723e */ /* 0x000fe200000000ff */
[----:B------:R-:W-:Y:S01]  /*12d40*/  @P5 STG.E.U16 desc[UR20][R4.64], R152 ;  /* 0x0000009804005986 */ /* 0x000fe2000c101514 */
[----:B------:R-:W-:-:S03]  /*12d50*/  FMUL R7, R157, UR11 ;  /* 0x0000000b9d077c20 */ /* 0x000fc60008400000 */
[----:B------:R-:W-:Y:S01]  /*12d60*/  @P4 STG.E.U16 desc[UR20][R4.64+0x2], R153 ;  /* 0x0000029904004986 */ /* 0x000fe2000c101514 */
[----:B------:R-:W-:-:S03]  /*12d70*/  ISETP.GT.AND P4, PT, R0, 0x9, P1 ;  /* 0x000000090000780c */ /* 0x000fc60000f84270 */
[----:B------:R-:W-:Y:S01]  /*12d80*/  @P3 STG.E.U16 desc[UR20][R10.64], R154 ;  /* 0x0000009a0a003986 */ /* 0x000fe2000c101514 */
[C---:B------:R-:W-:Y:S01]  /*12d90*/  ISETP.GT.AND P3, PT, R0.reuse, 0x8, P1 ;  /* 0x000000080000780c */ /* 0x040fe20000f64270 */
[----:B------:R-:W-:Y:S01]  /*12da0*/  IMAD.U32 R9, RZ, RZ, UR9 ;  /* 0x00000009ff097e24 */ /* 0x000fe2000f8e00ff */
[----:B------:R-:W-:Y:S01]  /*12db0*/  F2FP.F16.F32.PACK_AB R6, RZ, R6 ;  /* 0x00000006ff06723e */ /* 0x000fe200000000ff */
[----:B------:R1:W-:Y:S01]  /*12dc0*/  @P2 STG.E.U16 desc[UR20][R10.64+0x2], R155 ;  /* 0x0000029b0a002986 */ /* 0x0003e2000c101514 */
[----:B------:R-:W-:Y:S01]  /*12dd0*/  ISETP.GT.AND P2, PT, R0, 0x8, P0 ;  /* 0x000000080000780c */ /* 0x000fe20000744270 */
[----:B------:R-:W-:Y:S01]  /*12de0*/  FMUL R8, R158, UR11 ;  /* 0x0000000b9e087c20 */ /* 0x000fe20008400000 */
[----:B------:R-:W-:-:S04]  /*12df0*/  F2FP.F16.F32.PACK_AB R7, RZ, R7 ;  /* 0x00000007ff07723e */ /* 0x000fc800000000ff */
[----:B------:R-:W-:Y:S02]  /*12e00*/  F2FP.F16.F32.PACK_AB R8, RZ, R8 ;  /* 0x00000008ff08723e */ /* 0x000fe400000000ff */
[----:B-1----:R-:W-:Y:S01]  /*12e10*/  PRMT R10, R6, 0x7610, R10 ;  /* 0x00007610060a7816 */ /* 0x002fe2000000000a */
[----:B------:R-:W-:Y:S01]  /*12e20*/  IMAD.U32 R11, RZ, RZ, UR8 ;  /* 0x00000008ff0b7e24 */ /* 0x000fe2000f8e00ff */
[----:B------:R-:W-:Y:S02]  /*12e30*/  IADD3 R6, P5, P6, R9, UR10, R2 ;  /* 0x0000000a09067c10 */ /* 0x000fe4000febe002 */
[----:B------:R-:W-:Y:S02]  /*12e40*/  PRMT R9, R7, 0x7610, R9 ;  /* 0x0000761007097816 */ /* 0x000fe40000000009 */
[----:B------:R-:W-:Y:S01]  /*12e50*/  IADD3.X R7, R11, UR6, R3, P5, P6 ;  /* 0x000000060b077c10 */ /* 0x000fe2000afec403 */
[----:B------:R-:W-:Y:S01]  /*12e60*/  @P3 STG.E.U16 desc[UR20][R4.64+0x10], R10 ;  /* 0x0000100a04003986 */ /* 0x000fe2000c101514 */
[----:B------:R-:W-:-:S03]  /*12e70*/  ISETP.GT.AND P3, PT, R0, 0x9, P0 ;  /* 0x000000090000780c */ /* 0x000fc60000764270 */
[----:B------:R-:W-:Y:S01]  /*12e80*/  @P4 STG.E.U16 desc[UR20][R4.64+0x12], R9 ;  /* 0x0000120904004986 */ /* 0x000fe2000c101514 */
[C---:B------:R-:W-:Y:S01]  /*12e90*/  ISETP.GT.AND P4, PT, R0.reuse, 0x10, P1 ;  /* 0x000000100000780c */ /* 0x040fe20000f84270 */
[----:B------:R-:W-:Y:S01]  /*12ea0*/  FMUL R159, R159, UR11 ;  /* 0x0000000b9f9f7c20 */ /* 0x000fe20008400000 */
[C---:B------:R-:W-:Y:S01]  /*12eb0*/  ISETP.GT.AND P5, PT, R0.reuse, 0x11, P1 ;  /* 0x000000110000780c */ /* 0x040fe20000fa4270 */
[----:B------:R-:W-:Y:S01]  /*12ec0*/  @P2 STG.E.U16 desc[UR20][R6.64+0x10], R8 ;  /* 0x0000100806002986 */ /* 0x000fe2000c101514 */
[----:B------:R-:W-:Y:S01]  /*12ed0*/  ISETP.GT.AND P2, PT, R0, 0x10, P0 ;  /* 0x000000100000780c */ /* 0x000fe20000744270 */
[----:B------:R-:W-:Y:S01]  /*12ee0*/  FMUL R160, R160, UR11 ;  /* 0x0000000ba0a07c20 */ /* 0x000fe20008400000 */
[----:B------:R-:W-:Y:S01]  /*12ef0*/  FMUL R161, R161, UR11 ;  /* 0x0000000ba1a17c20 */ /* 0x000fe20008400000 */
[----:B------:R-:W-:Y:S01]  /*12f00*/  FMUL R162, R162, UR11 ;  /* 0x0000000ba2a27c20 */ /* 0x000fe20008400000 */
[----:B------:R-:W-:Y:S02]  /*12f10*/  F2FP.F16.F32.PACK_AB R159, RZ, R159 ;  /* 0x0000009fff9f723e */ /* 0x000fe400000000ff */
[----:B------:R-:W-:-:S02]  /*12f20*/  F2FP.F16.F32.PACK_AB R160, RZ, R160 ;  /* 0x000000a0ffa0723e */ /* 0x000fc400000000ff */
[----:B------:R-:W-:Y:S02]  /*12f30*/  F2FP.F16.F32.PACK_AB R161, RZ, R161 ;  /* 0x000000a1ffa1723e */ /* 0x000fe400000000ff */
[----:B------:R-:W-:Y:S01]  /*12f40*/  F2FP.F16.F32.PACK_AB R162, RZ, R162 ;  /* 0x000000a2ffa2723e */ /* 0x000fe200000000ff */
[----:B------:R-:W-:Y:S01]  /*12f50*/  @P3 STG.E.U16 desc[UR20][R6.64+0x12], R159 ;  /* 0x0000129f06003986 */ /* 0x000fe2000c101514 */
[----:B------:R-:W-:-:S03]  /*12f60*/  ISETP.GT.AND P3, PT, R0, 0x11, P0 ;  /* 0x000000110000780c */ /* 0x000fc60000764270 */
[----:B------:R-:W-:Y:S01]  /*12f70*/  @P4 STG.E.U16 desc[UR20][R4.64+0x20], R160 ;  /* 0x000020a004004986 */ /* 0x000fe2000c101514 */
[C---:B------:R-:W-:Y:S01]  /*12f80*/  ISETP.GT.AND P4, PT, R0.reuse, 0x18, P1 ;  /* 0x000000180000780c */ /* 0x040fe20000f84270 */
[----:B------:R-:W-:Y:S02]  /*12f90*/  FMUL R163, R163, UR11 ;  /* 0x0000000ba3a37c20 */ /* 0x000fe40008400000 */
[----:B------:R-:W-:Y:S01]  /*12fa0*/  @P5 STG.E.U16 desc[UR20][R4.64+0x22], R161 ;  /* 0x000022a104005986 */ /* 0x000fe2000c101514 */
[----:B------:R-:W-:Y:S01]  /*12fb0*/  ISETP.GT.AND P5, PT, R0, 0x19, P1 ;  /* 0x000000190000780c */ /* 0x000fe20000fa4270 */
[----:B------:R-:W-:Y:S02]  /*12fc0*/  FMUL R164, R164, UR11 ;  /* 0x0000000ba4a47c20 */ /* 0x000fe40008400000 */
[----:B------:R-:W-:Y:S01]  /*12fd0*/  @P2 STG.E.U16 desc[UR20][R6.64+0x20], R162 ;  /* 0x000020a206002986 */ /* 0x000fe2000c101514 */
[----:B------:R-:W-:Y:S01]  /*12fe0*/  ISETP.GT.AND P2, PT, R0, 0x18, P0 ;  /* 0x000000180000780c */ /* 0x000fe20000744270 */
[----:B------:R-:W-:Y:S01]  /*12ff0*/  FMUL R165, R165, UR11 ;  /* 0x0000000ba5a57c20 */ /* 0x000fe20008400000 */
[----:B------:R-:W-:Y:S01]  /*13000*/  FMUL R166, R166, UR11 ;  /* 0x0000000ba6a67c20 */ /* 0x000fe20008400000 */
[----:B------:R-:W-:-:S02]  /*13010*/  F2FP.F16.F32.PACK_AB R163, RZ, R163 ;  /* 0x000000a3ffa3723e */ /* 0x000fc400000000ff */
[----:B------:R-:W-:Y:S02]  /*13020*/  F2FP.F16.F32.PACK_AB R164, RZ, R164 ;  /* 0x000000a4ffa4723e */ /* 0x000fe400000000ff */
        /* <DEDUP_REMOVED lines=181> */
[C---:B------:R-:W-:Y:S02]  /*13b80*/  ISETP.GT.AND P4, PT, R0.reuse, 0x71, P0 ;  /* 0x000000710000780c */ /* 0x040fe40000784270 */
[----:B------:R-:W-:Y:S01]  /*13b90*/  ISETP.GT.AND P1, PT, R0, 0x79, P1 ;  /* 0x000000790000780c */ /* 0x000fe20000f24270 */
[----:B------:R-:W-:Y:S01]  /*13ba0*/  @P5 STG.E.U16 desc[UR20][R4.64+0xe2], R209 ;  /* 0x0000e2d104005986 */ /* 0x000fe2000c101514 */
[----:B------:R-:W-:-:S03]  /*13bb0*/  FMUL R211, R211, UR11 ;  /* 0x0000000bd3d37c20 */ /* 0x000fc60008400000 */
[----:B------:R-:W-:Y:S01]  /*13bc0*/  @P2 STG.E.U16 desc[UR20][R6.64+0xe0], R210 ;  /* 0x0000e0d206002986 */ /* 0x000fe2000c101514 */
[----:B------:R-:W-:Y:S01]  /*13bd0*/  ISETP.GT.AND P2, PT, R0, 0x78, P0 ;  /* 0x000000780000780c */ /* 0x000fe20000744270 */
[----:B------:R-:W-:Y:S01]  /*13be0*/  FMUL R212, R212, UR11 ;  /* 0x0000000bd4d47c20 */ /* 0x000fe20008400000 */
[----:B------:R-:W-:Y:S01]  /*13bf0*/  FMUL R213, R213, UR11 ;  /* 0x0000000bd5d57c20 */ /* 0x000fe20008400000 */
[----:B------:R-:W-:Y:S02]  /*13c00*/  F2FP.F16.F32.PACK_AB R211, RZ, R211 ;  /* 0x000000d3ffd3723e */ /* 0x000fe400000000ff */
[----:B------:R-:W-:Y:S01]  /*13c10*/  ISETP.GT.AND P0, PT, R0, 0x79, P0 ;  /* 0x000000790000780c */ /* 0x000fe20000704270 */
[----:B------:R-:W-:Y:S01]  /*13c20*/  FMUL R214, R214, UR11 ;  /* 0x0000000bd6d67c20 */ /* 0x000fe20008400000 */
[----:B------:R-:W-:Y:S02]  /*13c30*/  F2FP.F16.F32.PACK_AB R212, RZ, R212 ;  /* 0x000000d4ffd4723e */ /* 0x000fe400000000ff */
[----:B------:R-:W-:Y:S01]  /*13c40*/  F2FP.F16.F32.PACK_AB R213, RZ, R213 ;  /* 0x000000d5ffd5723e */ /* 0x000fe200000000ff */
[----:B------:R-:W-:Y:S01]  /*13c50*/  @P4 STG.E.U16 desc[UR20][R6.64+0xe2], R211 ;  /* 0x0000e2d306004986 */ /* 0x000fe2000c101514 */
[----:B------:R-:W-:Y:S01]  /*13c60*/  F2FP.F16.F32.PACK_AB R214, RZ, R214 ;  /* 0x000000d6ffd6723e */ /* 0x000fe200000000ff */
[----:B------:R-:W-:-:S02]  /*13c70*/  USHF.L.U32 UR7, UR14, 0x8, URZ ;  /* 0x000000080e077899 */ /* 0x000fc4000800063f */
[----:B------:R-:W-:Y:S04]  /*13c80*/  @P3 STG.E.U16 desc[UR20][R4.64+0xf0], R212 ;  /* 0x0000f0d404003986 */ /* 0x000fe8000c101514 */
[----:B------:R1:W-:Y:S01]  /*13c90*/  @P1 STG.E.U16 desc[UR20][R4.64+0xf2], R213 ;  /* 0x0000f2d504001986 */ /* 0x0003e2000c101514 */
[----:B------:R-:W-:Y:S01]  /*13ca0*/  FMUL R215, R215, UR11 ;  /* 0x0000000bd7d77c20 */ /* 0x000fe20008400000 */
[----:B------:R-:W-:Y:S01]  /*13cb0*/  USHF.L.U64.HI UR6, UR14, 0x8, UR15 ;  /* 0x000000080e067899 */ /* 0x000fe2000801020f */
[----:B-1----:R-:W-:Y:S01]  /*13cc0*/  @P2 MOV R4, R6 ;  /* 0x0000000600042202 */ /* 0x002fe20000000f00 */
[----:B------:R-:W-:Y:S02]  /*13cd0*/  @P2 IMAD.MOV.U32 R5, RZ, RZ, R7 ;  /* 0x000000ffff052224 */ /* 0x000fe400078e0007 */
[----:B------:R-:W-:-:S03]  /*13ce0*/  F2FP.F16.F32.PACK_AB R215, RZ, R215 ;  /* 0x000000d7ffd7723e */ /* 0x000fc600000000ff */
[----:B------:R1:W-:Y:S01]  /*13cf0*/  @P2 STG.E.U16 desc[UR20][R4.64+0xf0], R214 ;  /* 0x0000f0d604002986 */ /* 0x0003e2000c101514 */
[C---:B------:R-:W-:Y:S01]  /*13d00*/  ISETP.GT.AND P3, PT, R14.reuse, 0x80, PT ;  /* 0x000000800e00780c */ /* 0x040fe20003f64270 */
[----:B------:R-:W-:Y:S01]  /*13d10*/  IMAD.U32 R9, RZ, RZ, UR6 ;  /* 0x00000006ff097e24 */ /* 0x000fe2000f8e00ff */
[----:B------:R-:W-:Y:S01]  /*13d20*/  ISETP.GT.AND P1, PT, R14, 0x88, PT ;  /* 0x000000880e00780c */ /* 0x000fe20003f24270 */
[----:B-1----:R-:W-:Y:S01]  /*13d30*/  @P0 IMAD.MOV.U32 R5, RZ, RZ, R7 ;  /* 0x000000ffff050224 */ /* 0x002fe200078e0007 */
[----:B------:R-:W-:Y:S01]  /*13d40*/  MOV R7, UR7 ;  /* 0x0000000700077c02 */ /* 0x000fe20008000f00 */
[----:B------:R-:W-:-:S03]  /*13d50*/  @P0 IMAD.MOV.U32 R4, RZ, RZ, R6 ;  /* 0x000000ffff040224 */ /* 0x000fc600078e0006 */
[----:B------:R-:W-:Y:S02]  /*13d60*/  IADD3 R6, P5, P6, R2, UR9, R7 ;  /* 0x0000000902067c10 */ /* 0x000fe4000febe007 */
[----:B------:R1:W-:Y:S01]  /*13d70*/  @P0 STG.E.U16 desc[UR20][R4.64+0xf2], R215 ;  /* 0x0000f2d704000986 */ /* 0x0003e2000c101514 */
[C---:B------:R-:W-:Y:S02]  /*13d80*/  ISETP.GT.AND P0, PT, R0.reuse, RZ, P3 ;  /* 0x000000ff0000720c */ /* 0x040fe40001f04270 */
[----:B------:R-:W-:Y:S02]  /*13d90*/  ISETP.GT.AND P2, PT, R0, 0x1, P3 ;  /* 0x000000010000780c */ /* 0x000fe40001f44270 */
[----:B------:R-:W-:Y:S01]  /*13da0*/  IADD3.X R7, R3, UR8, R9, P5, P6 ;  /* 0x0000000803077c10 */ /* 0x000fe2000afec409 */
[----:B------:R-:W-:Y:S01]  /*13db0*/  FMUL R88, R88, UR11 ;  /* 0x0000000b58587c20 */ /* 0x000fe20008400000 */
[----:B------:R-:W-:Y:S01]  /*13dc0*/  ISETP.GT.AND P5, PT, R0, RZ, P1 ;  /* 0x000000ff0000720c */ /* 0x000fe20000fa4270 */
[----:B------:R-:W-:Y:S01]  /*13dd0*/  FMUL R89, R89, UR11 ;  /* 0x0000000b59597c20 */ /* 0x000fe20008400000 */
[----:B-1----:R-:W-:Y:S01]  /*13de0*/  IADD3 R4, P4, R2, UR7, RZ ;  /* 0x0000000702047c10 */ /* 0x002fe2000ff9e0ff */
[----:B------:R-:W-:-:S03]  /*13df0*/  FMUL R90, R90, UR11 ;  /* 0x0000000b5a5a7c20 */ /* 0x000fc60008400000 */
[----:B------:R-:W-:Y:S02]  /*13e00*/  IADD3.X R5, R3, UR6, RZ, P4, !PT ;  /* 0x0000000603057c10 */ /* 0x000fe4000a7fe4ff */
[----:B------:R-:W-:Y:S02]  /*13e10*/  IADD3 R8, P4, R4, UR9, RZ ;  /* 0x0000000904087c10 */ /* 0x000fe4000ff9e0ff */
[----:B------:R-:W-:Y:S02]  /*13e20*/  F2FP.F16.F32.PACK_AB R88, RZ, R88 ;  /* 0x00000058ff58723e */ /* 0x000fe400000000ff */
[----:B------:R-:W-:Y:S02]  /*13e30*/  F2FP.F16.F32.PACK_AB R89, RZ, R89 ;  /* 0x00000059ff59723e */ /* 0x000fe400000000ff */
[----:B------:R-:W-:Y:S02]  /*13e40*/  F2FP.F16.F32.PACK_AB R90, RZ, R90 ;  /* 0x0000005aff5a723e */ /* 0x000fe400000000ff */
[----:B------:R-:W-:Y:S01]  /*13e50*/  IADD3.X R9, R5, UR8, RZ, P4, !PT ;  /* 0x0000000805097c10 */ /* 0x000fe2000a7fe4ff */
[----:B------:R-:W-:Y:S01]  /*13e60*/  @P0 STG.E.U16 desc[UR20][R4.64], R88 ;  /* 0x0000005804000986 */ /* 0x000fe2000c101514 */
[----:B------:R-:W-:-:S02]  /*13e70*/  ISETP.GT.AND P0, PT, R0, 0x1, P1 ;  /* 0x000000010000780c */ /* 0x000fc40000f04270 */
[C---:B------:R-:W-:Y:S01]  /*13e80*/  ISETP.GT.AND P4, PT, R0.reuse, 0x9, P3 ;  /* 0x000000090000780c */ /* 0x040fe20001f84270 */
[----:B------:R-:W-:Y:S01]  /*13e90*/  @P2 STG.E.U16 desc[UR20][R4.64+0x2], R89 ;  /* 0x0000025904002986 */ /* 0x000fe2000c101514 */
[C---:B------:R-:W-:Y:S01]  /*13ea0*/  ISETP.GT.AND P2, PT, R0.reuse, 0x8, P3 ;  /* 0x000000080000780c */ /* 0x040fe20001f44270 */
[----:B------:R-:W-:Y:S02]  /*13eb0*/  FMUL R91, R91, UR11 ;  /* 0x0000000b5b5b7c20 */ /* 0x000fe40008400000 */
[----:B------:R-:W-:Y:S01]  /*13ec0*/  @P5 STG.E.U16 desc[UR20][R8.64], R90 ;  /* 0x0000005a08005986 */ /* 0x000fe2000c101514 */
[----:B------:R-:W-:Y:S01]  /*13ed0*/  ISETP.GT.AND P5, PT, R0, 0x8, P1 ;  /* 0x000000080000780c */ /* 0x000fe20000fa4270 */
[----:B------:R-:W-:Y:S01]  /*13ee0*/  FMUL R92, R92, UR11 ;  /* 0x0000000b5c5c7c20 */ /* 0x000fe20008400000 */
[----:B------:R-:W-:Y:S01]  /*13ef0*/  FMUL R93, R93, UR11 ;  /* 0x0000000b5d5d7c20 */ /* 0x000fe20008400000 */
[----:B------:R-:W-:Y:S01]  /*13f00*/  FMUL R94, R94, UR11 ;  /* 0x0000000b5e5e7c20 */ /* 0x000fe20008400000 */
[----:B------:R-:W-:-:S02]  /*13f10*/  F2FP.F16.F32.PACK_AB R91, RZ, R91 ;  /* 0x0000005bff5b723e */ /* 0x000fc400000000ff */
[----:B------:R-:W-:Y:S02]  /*13f20*/  F2FP.F16.F32.PACK_AB R92, RZ, R92 ;  /* 0x0000005cff5c723e */ /* 0x000fe400000000ff */
[----:B------:R-:W-:Y:S02]  /*13f30*/  F2FP.F16.F32.PACK_AB R93, RZ, R93 ;  /* 0x0000005dff5d723e */ /* 0x000fe400000000ff */
[----:B------:R-:W-:Y:S01]  /*13f40*/  F2FP.F16.F32.PACK_AB R94, RZ, R94 ;  /* 0x0000005eff5e723e */ /* 0x000fe200000000ff */
[----:B------:R1:W-:Y:S01]  /*13f50*/  @P0 STG.E.U16 desc[UR20][R8.64+0x2], R91 ;  /* 0x0000025b08000986 */ /* 0x0003e2000c101514 */
[----:B------:R-:W-:-:S03]  /*13f60*/  ISETP.GT.AND P0, PT, R0, 0x9, P1 ;  /* 0x000000090000780c */ /* 0x000fc60000f04270 */
[----:B------:R-:W-:Y:S01]  /*13f70*/  @P2 STG.E.U16 desc[UR20][R4.64+0x10], R92 ;  /* 0x0000105c04002986 */ /* 0x000fe2000c101514 */
[----:B------:R-:W-:-:S03]  /*13f80*/  ISETP.GT.AND P2, PT, R0, 0x10, P3 ;  /* 0x000000100000780c */ /* 0x000fc60001f44270 */
        /* <DEDUP_REMOVED lines=140> */
[----:B------:R-:W-:Y:S04]  /*14850*/  @P0 STG.E.U16 desc[UR20][R6.64+0x92], R127 ;  /* 0x0000927f06000986 */ /* 0x000fe8000c101514 */
[----:B------:R-:W-:Y:S01]  /*14860*/  @P2 STG.E.U16 desc[UR20][R4.64+0xa0], R128 ;  /* 0x0000a08004002986 */ /* 0x000fe2000c101514 */
[----:B------:R-:W-:-:S03]  /*14870*/  ISETP.GT.AND P2, PT, R0, 0x51, P1 ;  /* 0x000000510000780c */ /* 0x000fc60000f44270 */
[----:B------:R-:W-:Y:S01]  /*14880*/  @P4 STG.E.U16 desc[UR20][R4.64+0xa2], R129 ;  /* 0x0000a28104004986 */ /* 0x000fe2000c101514 */
[----:B------:R-:W-:-:S03]  /*14890*/  FMUL R131, R131, UR11 ;  /* 0x0000000b83837c20 */ /* 0x000fc60008400000 */
[----:B------:R-:W-:Y:S01]  /*148a0*/  @P5 STG.E.U16 desc[UR20][R6.64+0xa0], R130 ;  /* 0x0000a08206005986 */ /* 0x000fe2000c101514 */
[----:B------:R-:W-:Y:S01]  /*148b0*/  ISETP.GT.AND P5, PT, R0, 0x59, P3 ;  /* 0x000000590000780c */ /* 0x000fe20001fa4270 */
[----:B------:R-:W-:Y:S01]  /*148c0*/  FMUL R133, R133, UR11 ;  /* 0x0000000b85857c20 */ /* 0x000fe20008400000 */
[----:B------:R-:W-:-:S04]  /*148d0*/  F2FP.F16.F32.PACK_AB R131, RZ, R131 ;  /* 0x00000083ff83723e */ /* 0x000fc800000000ff */
[----:B------:R-:W-:Y:S01]  /*148e0*/  F2FP.F16.F32.PACK_AB R133, RZ, R133 ;  /* 0x00000085ff85723e */ /* 0x000fe200000000ff */
[----:B------:R-:W-:Y:S01]  /*148f0*/  @P2 STG.E.U16 desc[UR20][R6.64+0xa2], R131 ;  /* 0x0000a28306002986 */ /* 0x000fe2000c101514 */
[C---:B------:R-:W-:Y:S02]  /*14900*/  ISETP.GT.AND P4, PT, R0.reuse, 0x58, P3 ;  /* 0x000000580000780c */ /* 0x040fe40001f84270 */
[----:B------:R-:W-:Y:S01]  /*14910*/  ISETP.GT.AND P0, PT, R0, 0x58, P1 ;  /* 0x000000580000780c */ /* 0x000fe20000f04270 */
[----:B------:R-:W-:Y:S01]  /*14920*/  FMUL R132, R132, UR11 ;  /* 0x0000000b84847c20 */ /* 0x000fe20008400000 */
[C---:B------:R-:W-:Y:S01]  /*14930*/  ISETP.GT.AND P2, PT, R0.reuse, 0x59, P1 ;  /* 0x000000590000780c */ /* 0x040fe20000f44270 */
[----:B------:R-:W-:Y:S01]  /*14940*/  @P5 STG.E.U16 desc[UR20][R4.64+0xb2], R133 ;  /* 0x0000b28504005986 */ /* 0x000fe2000c101514 */
[----:B------:R-:W-:Y:S01]  /*14950*/  ISETP.GT.AND P5, PT, R0, 0x60, P3 ;  /* 0x000000600000780c */ /* 0x000fe20001fa4270 */
[----:B------:R-:W-:Y:S01]  /*14960*/  FMUL R134, R134, UR11 ;  /* 0x0000000b86867c20 */ /* 0x000fe20008400000 */
        /* <DEDUP_REMOVED lines=8> */
[----:B------:R-:W-:Y:S01]  /*149f0*/  @P4 STG.E.U16 desc[UR20][R4.64+0xb0], R132 ;  /* 0x0000b08404004986 */ /* 0x000fe2000c101514 */
[----:B------:R-:W-:-:S03]  /*14a00*/  F2FP.F16.F32.PACK_AB R137, RZ, R137 ;  /* 0x00000089ff89723e */ /* 0x000fc600000000ff */
[----:B------:R-:W-:Y:S01]  /*14a10*/  @P0 STG.E.U16 desc[UR20][R6.64+0xb0], R134 ;  /* 0x0000b08606000986 */ /* 0x000fe2000c101514 */
[----:B------:R-:W-:-:S03]  /*14a20*/  ISETP.GT.AND P4, PT, R0, 0x60, P1 ;  /* 0x000000600000780c */ /* 0x000fc60000f84270 */
[----:B------:R-:W-:Y:S01]  /*14a30*/  @P2 STG.E.U16 desc[UR20][R6.64+0xb2], R135 ;  /* 0x0000b28706002986 */ /* 0x000fe2000c101514 */
[----:B------:R-:W-:-:S03]  /*14a40*/  FMUL R138, R138, UR11 ;  /* 0x0000000b8a8a7c20 */ /* 0x000fc60008400000 */
[----:B------:R-:W-:Y:S01]  /*14a50*/  @P5 STG.E.U16 desc[UR20][R4.64+0xc0], R136 ;  /* 0x0000c08804005986 */ /* 0x000fe2000c101514 */
[----:B------:R-:W-:-:S03]  /*14a60*/  ISETP.GT.AND P5, PT, R0, 0x61, P1 ;  /* 0x000000610000780c */ /* 0x000fc60000fa4270 */
[----:B------:R-:W-:Y:S01]  /*14a70*/  @P6 STG.E.U16 desc[UR20][R4.64+0xc2], R137 ;  /* 0x0000c28904006986 */ /* 0x000fe2000c101514 */
[----:B------:R-:W-:Y:S01]  /*14a80*/  ISETP.GT.AND P6, PT, R0, 0x68, P3 ;  /* 0x000000680000780c */ /* 0x000fe20001fc4270 */
[----:B------:R-:W-:Y:S01]  /*14a90*/  FMUL R139, R139, UR11 ;  /* 0x0000000b8b8b7c20 */ /* 0x000fe20008400000 */
[----:B------:R-:W-:Y:S01]  /*14aa0*/  FMUL R140, R140, UR11 ;  /* 0x0000000b8c8c7c20 */ /* 0x000fe20008400000 */
[----:B------:R-:W-:-:S03]  /*14ab0*/  F2FP.F16.F32.PACK_AB R138, RZ, R138 ;  /* 0x0000008aff8a723e */ /* 0x000fc600000000ff */
        /* <DEDUP_REMOVED lines=11> */
[----:B------:R-:W-:-:S03]  /*14b70*/  F2FP.F16.F32.PACK_AB R141, RZ, R141 ;  /* 0x0000008dff8d723e */ /* 0x000fc600000000ff */
[----:B------:R-:W-:Y:S02]  /*14b80*/  F2FP.F16.F32.PACK_AB R142, RZ, R142 ;  /* 0x0000008eff8e723e */ /* 0x000fe400000000ff */
[----:B------:R-:W-:Y:S01]  /*14b90*/  F2FP.F16.F32.PACK_AB R143, RZ, R143 ;  /* 0x0000008fff8f723e */ /* 0x000fe200000000ff */
[----:B------:R-:W-:Y:S04]  /*14ba0*/  @P4 STG.E.U16 desc[UR20][R4.64+0xd2], R141 ;  /* 0x0000d28d04004986 */ /* 0x000fe8000c101514 */
[----:B------:R-:W-:Y:S01]  /*14bb0*/  @P5 STG.E.U16 desc[UR20][R6.64+0xd0], R142 ;  /* 0x0000d08e06005986 */ /* 0x000fe2000c101514 */
[----:B------:R-:W-:-:S03]  /*14bc0*/  ISETP.GT.AND P5, PT, R0, 0x70, P3 ;  /* 0x000000700000780c */ /* 0x000fc60001fa4270 */
[----:B------:R-:W-:Y:S01]  /*14bd0*/  @P6 STG.E.U16 desc[UR20][R6.64+0xd2], R143 ;  /* 0x0000d28f06006986 */ /* 0x000fe2000c101514 */
[----:B------:R-:W-:Y:S01]  /*14be0*/  ISETP.GT.AND P6, PT, R0, 0x71, P3 ;  /* 0x000000710000780c */ /* 0x000fe20001fc4270 */
[----:B------:R-:W-:Y:S01]  /*14bf0*/  FMUL R144, R144, UR11 ;  /* 0x0000000b90907c20 */ /* 0x000fe20008400000 */
[----:B------:R-:W-:Y:S01]  /*14c00*/  FMUL R145, R145, UR11 ;  /* 0x0000000b91917c20 */ /* 0x000fe20008400000 */
[----:B------:R-:W-:-:S03]  /*14c10*/  ISETP.GT.AND P4, PT, R0, 0x70, P1 ;  /* 0x000000700000780c */ /* 0x000fc60000f84270 */
[----:B------:R-:W-:Y:S02]  /*14c20*/  F2FP.F16.F32.PACK_AB R144, RZ, R144 ;  /* 0x00000090ff90723e */ /* 0x000fe400000000ff */
[----:B------:R-:W-:Y:S01]  /*14c30*/  F2FP.F16.F32.PACK_AB R145, RZ, R145 ;  /* 0x00000091ff91723e */ /* 0x000fe200000000ff */
[----:B------:R-:W-:Y:S02]  /*14c40*/  FMUL R146, R146, UR11 ;  /* 0x0000000b92927c20 */ /* 0x000fe40008400000 */
[----:B------:R-:W-:Y:S01]  /*14c50*/  @P5 STG.E.U16 desc[UR20][R4.64+0xe0], R144 ;  /* 0x0000e09004005986 */ /* 0x000fe2000c101514 */
[----:B------:R-:W-:-:S03]  /*14c60*/  ISETP.GT.AND P5, PT, R0, 0x71, P1 ;  /* 0x000000710000780c */ /* 0x000fc60000fa4270 */
[----:B------:R-:W-:Y:S01]  /*14c70*/  @P6 STG.E.U16 desc[UR20][R4.64+0xe2], R145 ;  /* 0x0000e29104006986 */ /* 0x000fe2000c101514 */
[C---:B------:R-:W-:Y:S02]  /*14c80*/  ISETP.GT.AND P6, PT, R0.reuse, 0x78, P3 ;  /* 0x000000780000780c */ /* 0x040fe40001fc4270 */
[----:B------:R-:W-:Y:S01]  /*14c90*/  ISETP.GT.AND P3, PT, R0, 0x79, P3 ;  /* 0x000000790000780c */ /* 0x000fe20001f64270 */
[----:B------:R-:W-:Y:S01]  /*14ca0*/  FMUL R147, R147, UR11 ;  /* 0x0000000b93937c20 */ /* 0x000fe20008400000 */
[----:B------:R-:W-:Y:S01]  /*14cb0*/  F2FP.F16.F32.PACK_AB R146, RZ, R146 ;  /* 0x00000092ff92723e */ /* 0x000fe200000000ff */
[----:B------:R-:W-:Y:S01]  /*14cc0*/  FMUL R149, R149, UR11 ;  /* 0x0000000b95957c20 */ /* 0x000fe20008400000 */
[----:B------:R-:W-:Y:S02]  /*14cd0*/  FMUL R148, R148, UR11 ;  /* 0x0000000b94947c20 */ /* 0x000fe40008400000 */
[----:B------:R-:W-:Y:S01]  /*14ce0*/  F2FP.F16.F32.PACK_AB R147, RZ, R147 ;  /* 0x00000093ff93723e */ /* 0x000fe200000000ff */
[----:B------:R-:W-:Y:S01]  /*14cf0*/  @P4 STG.E.U16 desc[UR20][R6.64+0xe0], R146 ;  /* 0x0000e09206004986 */ /* 0x000fe2000c101514 */
[----:B------:R-:W-:-:S02]  /*14d00*/  ISETP.GT.AND P4, PT, R0, 0x78, P1 ;  /* 0x000000780000780c */ /* 0x000fc40000f84270 */
[----:B------:R-:W-:Y:S02]  /*14d10*/  F2FP.F16.F32.PACK_AB R149, RZ, R149 ;  /* 0x00000095ff95723e */ /* 0x000fe400000000ff */
[----:B------:R-:W-:Y:S01]  /*14d20*/  ISETP.GT.AND P2, PT, R14, 0xc0, PT ;  /* 0x000000c00e00780c */ /* 0x000fe20003f44270 */
[----:B------:R-:W-:Y:S01]  /*14d30*/  @P5 STG.E.U16 desc[UR20][R6.64+0xe2], R147 ;  /* 0x0000e29306005986 */ /* 0x000fe2000c101514 */
[C---:B------:R-:W-:Y:S01]  /*14d40*/  ISETP.GT.AND P1, PT, R0.reuse, 0x79, P1 ;  /* 0x000000790000780c */ /* 0x040fe20000f24270 */
[----:B-1----:R-:W-:Y:S01]  /*14d50*/  IMAD.U32 R9, RZ, RZ, UR14 ;  /* 0x0000000eff097e24 */ /* 0x002fe2000f8e00ff */
[----:B------:R-:W-:Y:S01]  /*14d60*/  F2FP.F16.F32.PACK_AB R148, RZ, R148 ;  /* 0x00000094ff94723e */ /* 0x000fe200000000ff */
[----:B------:R-:W-:Y:S01]  /*14d70*/  @P3 STG.E.U16 desc[UR20][R4.64+0xf2], R149 ;  /* 0x0000f29504003986 */ /* 0x000fe2000c101514 */
[----:B------:R-:W-:Y:S01]  /*14d80*/  ISETP.GT.AND P3, PT, R0, RZ, P2 ;  /* 0x000000ff0000720c */ /* 0x000fe20001764270 */
[----:B------:R-:W-:Y:S01]  /*14d90*/  FMUL R150, R150, UR11 ;  /* 0x0000000b96967c20 */ /* 0x000fe20008400000 */
[----:B------:R-:W-:Y:S01]  /*14da0*/  FMUL R151, R151, UR11 ;  /* 0x0000000b97977c20 */ /* 0x000fe20008400000 */
[----:B------:R-:W-:Y:S01]  /*14db0*/  UIMAD UR6, UR15, 0x180, URZ ;  /* 0x000001800f0678a4 */ /* 0x000fe2000f8e023f */
[----:B------:R-:W-:Y:S01]  /*14dc0*/  FMUL R24, R24, UR11 ;  /* 0x0000000b18187c20 */ /* 0x000fe20008400000 */
[----:B------:R-:W-:Y:S01]  /*14dd0*/  IMAD.WIDE.U32 R2, R9, 0x180, R2 ;  /* 0x0000018009027825 */ /* 0x000fe200078e0002 */
[----:B------:R1:W-:Y:S01]  /*14de0*/  @P6 STG.E.U16 desc[UR20][R4.64+0xf0], R148 ;  /* 0x0000f09404006986 */ /* 0x0003e2000c101514 */
[----:B------:R-:W-:-:S02]  /*14df0*/  F2FP.F16.F32.PACK_AB R150, RZ, R150 ;  /* 0x00000096ff96723e */ /* 0x000fc400000000ff */
[----:B------:R-:W-:Y:S01]  /*14e00*/  F2FP.F16.F32.PACK_AB R151, RZ, R151 ;  /* 0x00000097ff97723e */ /* 0x000fe200000000ff */
[----:B------:R-:W-:Y:S01]  /*14e10*/  VIADD R3, R3, UR6 ;  /* 0x0000000603037c36 */ /* 0x000fe20008000000 */
[----:B------:R-:W-:Y:S02]  /*14e20*/  ISETP.GT.AND P5, PT, R0, 0x1, P2 ;  /* 0x000000010000780c */ /* 0x000fe400017a4270 */
[----:B------:R-:W-:Y:S01]  /*14e30*/  F2FP.F16.F32.PACK_AB R24, RZ, R24 ;  /* 0x00000018ff18723e */ /* 0x000fe200000000ff */
[----:B------:R-:W-:Y:S01]  /*14e40*/  FMUL R25, R25, UR11 ;  /* 0x0000000b19197c20 */ /* 0x000fe20008400000 */
[----:B-1----:R-:W-:Y:S01]  /*14e50*/  @P4 MOV R4, R6 ;  /* 0x0000000600044202 */ /* 0x002fe20000000f00 */
[----:B------:R-:W-:Y:S01]  /*14e60*/  @P4 IMAD.MOV.U32 R5, RZ, RZ, R7 ;  /* 0x000000ffff054224 */ /* 0x000fe200078e0007 */
[----:B------:R-:W-:-:S04]  /*14e70*/  ISETP.GT.AND P0, PT, R14, 0xc8, PT ;  /* 0x000000c80e00780c */ /* 0x000fc80003f04270 */
[----:B------:R1:W-:Y:S01]  /*14e80*/  @P4 STG.E.U16 desc[UR20][R4.64+0xf0], R150 ;  /* 0x0000f09604004986 */ /* 0x0003e2000c101514 */
[----:B------:R-:W-:-:S03]  /*14e90*/  F2FP.F16.F32.PACK_AB R25, RZ, R25 ;  /* 0x00000019ff19723e */ /* 0x000fc600000000ff */
[----:B------:R2:W-:Y:S04]  /*14ea0*/  @P1 STG.E.U16 desc[UR20][R6.64+0xf2], R151 ;  /* 0x0000f29706001986 */ /* 0x0005e8000c101514 */
[----:B------:R-:W-:Y:S01]  /*14eb0*/  @P3 STG.E.U16 desc[UR20][R2.64], R24 ;  /* 0x0000001802003986 */ /* 0x000fe2000c101514 */
[----:B------:R-:W-:Y:S01]  /*14ec0*/  ISETP.GT.AND P3, PT, R0, RZ, P0 ;  /* 0x000000ff0000720c */ /* 0x000fe20000764270 */
[----:B------:R-:W-:Y:S01]  /*14ed0*/  FMUL R26, R26, UR11 ;  /* 0x0000000b1a1a7c20 */ /* 0x000fe20008400000 */
[----:B-1----:R-:W-:Y:S01]  /*14ee0*/  IADD3 R4, P1, R2, UR9, RZ ;  /* 0x0000000902047c10 */ /* 0x002fe2000ff3e0ff */
[----:B------:R-:W-:Y:S01]  /*14ef0*/  @P5 STG.E.U16 desc[UR20][R2.64+0x2], R25 ;  /* 0x0000021902005986 */ /* 0x000fe2000c101514 */
[C---:B------:R-:W-:Y:S02]  /*14f00*/  ISETP.GT.AND P6, PT, R0.reuse, 0x1, P0 ;  /* 0x000000010000780c */ /* 0x040fe400007c4270 */
[----:B------:R-:W-:Y:S01]  /*14f10*/  ISETP.GT.AND P5, PT, R0, 0x8, P2 ;  /* 0x000000080000780c */ /* 0x000fe200017a4270 */
[----:B------:R-:W-:Y:S01]  /*14f20*/  FMUL R27, R27, UR11 ;  /* 0x0000000b1b1b7c20 */ /* 0x000fe20008400000 */
[----:B------:R-:W-:-:S02]  /*14f30*/  F2FP.F16.F32.PACK_AB R26, RZ, R26 ;  /* 0x0000001aff1a723e */ /* 0x000fc400000000ff */
[----:B------:R-:W-:Y:S02]  /*14f40*/  IADD3.X R5, R3, UR8, RZ, P1, !PT ;  /* 0x0000000803057c10 */ /* 0x000fe40008ffe4ff */
[----:B------:R-:W-:Y:S01]  /*14f50*/  ISETP.GT.AND P4, PT, R0, 0x9, P2 ;  /* 0x000000090000780c */ /* 0x000fe20001784270 */
[----:B------:R-:W-:Y:S01]  /*14f60*/  FMUL R28, R28, UR11 ;  /* 0x0000000b1c1c7c20 */ /* 0x000fe20008400000 */
[----:B------:R-:W-:Y:S01]  /*14f70*/  FMUL R29, R29, UR11 ;  /* 0x0000000b1d1d7c20 */ /* 0x000fe20008400000 */
[----:B------:R-:W-:Y:S01]  /*14f80*/  @P3 STG.E.U16 desc[UR20][R4.64], R26 ;  /* 0x0000001a04003986 */ /* 0x000fe2000c101514 */
[----:B------:R-:W-:Y:S02]  /*14f90*/  F2FP.F16.F32.PACK_AB R27, RZ, R27 ;  /* 0x0000001bff1b723e */ /* 0x000fe400000000ff */
[----:B------:R-:W-:Y:S02]  /*14fa0*/  ISETP.GT.AND P3, PT, R0, 0x8, P0 ;  /* 0x000000080000780c */ /* 0x000fe40000764270 */
[----:B------:R-:W-:Y:S01]  /*14fb0*/  F2FP.F16.F32.PACK_AB R28, RZ, R28 ;  /* 0x0000001cff1c723e */ /* 0x000fe200000000ff */
[----:B------:R-:W-:Y:S01]  /*14fc0*/  FMUL R30, R30, UR11 ;  /* 0x0000000b1e1e7c20 */ /* 0x000fe20008400000 */
[----:B------:R-:W-:Y:S01]  /*14fd0*/  F2FP.F16.F32.PACK_AB R29, RZ, R29 ;  /* 0x0000001dff1d723e */ /* 0x000fe200000000ff */
[----:B------:R-:W-:Y:S01]  /*14fe0*/  @P6 STG.E.U16 desc[UR20][R4.64+0x2], R27 ;  /* 0x0000021b04006986 */ /* 0x000fe2000c101514 */
[----:B------:R-:W-:-:S03]  /*14ff0*/  ISETP.GT.AND P6, PT, R0, 0x9, P0 ;  /* 0x000000090000780c */ /* 0x000fc600007c4270 */
[----:B------:R-:W-:Y:S01]  /*15000*/  @P5 STG.E.U16 desc[UR20][R2.64+0x10], R28 ;  /* 0x0000101c02005986 */ /* 0x000fe2000c101514 */
[C---:B------:R-:W-:Y:S01]  /*15010*/  ISETP.GT.AND P5, PT, R0.reuse, 0x10, P2 ;  /* 0x000000100000780c */ /* 0x040fe200017a4270 */
[----:B------:R-:W-:Y:S01]  /*15020*/  FMUL R31, R31, UR11 ;  /* 0x0000000b1f1f7c20 */ /* 0x000fe20008400000 */
[----:B------:R-:W-:Y:S01]  /*15030*/  F2FP.F16.F32.PACK_AB R30, RZ, R30 ;  /* 0x0000001eff1e723e */ /* 0x000fe200000000ff */
[----:B------:R-:W-:Y:S01]  /*15040*/  @P4 STG.E.U16 desc[UR20][R2.64+0x12], R29 ;  /* 0x0000121d02004986 */ /* 0x000fe2000c101514 */
[----:B------:R-:W-:Y:S01]  /*15050*/  ISETP.GT.AND P4, PT, R0, 0x11, P2 ;  /* 0x000000110000780c */ /* 0x000fe20001784270 */
[----:B------:R-:W-:Y:S01]  /*15060*/  FMUL R32, R32, UR11 ;  /* 0x0000000b20207c20 */ /* 0x000fe20008400000 */
[----:B------:R-:W-:Y:S01]  /*15070*/  FMUL R33, R33, UR11 ;  /* 0x0000000b21217c20 */ /* 0x000fe20008400000 */
[----:B------:R-:W-:Y:S01]  /*15080*/  @P3 STG.E.U16 desc[UR20][R4.64+0x10], R30 ;  /* 0x0000101e04003986 */ /* 0x000fe2000c101514 */
[----:B------:R-:W-:Y:S02]  /*15090*/  F2FP.F16.F32.PACK_AB R31, RZ, R31 ;  /* 0x0000001fff1f723e */ /* 0x000fe400000000ff */
[----:B------:R-:W-:-:S02]  /*150a0*/  ISETP.GT.AND P3, PT, R0, 0x10, P0 ;  /* 0x000000100000780c */ /* 0x000fc40000764270 */
[----:B------:R-:W-:Y:S01]  /*150b0*/  F2FP.F16.F32.PACK_AB R32, RZ, R32 ;  /* 0x00000020ff20723e */ /* 0x000fe200000000ff */
[----:B------:R-:W-:Y:S01]  /*150c0*/  FMUL R34, R34, UR11 ;  /* 0x0000000b22227c20 */ /* 0x000fe20008400000 */
[----:B------:R-:W-:Y:S01]  /*150d0*/  F2FP.F16.F32.PACK_AB R33, RZ, R33 ;  /* 0x00000021ff21723e */ /* 0x000fe200000000ff */
[----:B------:R-:W-:Y:S01]  /*150e0*/  @P6 STG.E.U16 desc[UR20][R4.64+0x12], R31 ;  /* 0x0000121f04006986 */ /* 0x000fe2000c101514 */
[----:B------:R-:W-:-:S03]  /*150f0*/  ISETP.GT.AND P6, PT, R0, 0x11, P0 ;  /* 0x000000110000780c */ /* 0x000fc600007c4270 */
[----:B------:R-:W-:Y:S01]  /*15100*/  @P5 STG.E.U16 desc[UR20][R2.64+0x20], R32 ;  /* 0x0000202002005986 */ /* 0x000fe2000c101514 */
[----:B------:R-:W-:-:S03]  /*15110*/  F2FP.F16.F32.PACK_AB R34, RZ, R34 ;  /* 0x00000022ff22723e */ /* 0x000fc600000000ff */
[----:B------:R-:W-:Y:S01]  /*15120*/  @P4 STG.E.U16 desc[UR20][R2.64+0x22], R33 ;  /* 0x0000222102004986 */ /* 0x000fe2000c101514 */
[C---:B------:R-:W-:Y:S01]  /*15130*/  ISETP.GT.AND P4, PT, R0.reuse, 0x18, P2 ;  /* 0x000000180000780c */ /* 0x040fe20001784270 */
[----:B------:R-:W-:Y:S01]  /*15140*/  FMUL R35, R35, UR11 ;  /* 0x0000000b23237c20 */ /* 0x000fe20008400000 */
[----:B------:R-:W-:Y:S01]  /*15150*/  ISETP.GT.AND P5, PT, R0, 0x19, P2 ;  /* 0x000000190000780c */ /* 0x000fe200017a4270 */
[----:B------:R-:W-:Y:S01]  /*15160*/  FMUL R36, R36, UR11 ;  /* 0x0000000b24247c20 */ /* 0x000fe20008400000 */
[----:B------:R-:W-:Y:S01]  /*15170*/  FMUL R37, R37, UR11 ;  /* 0x0000000b25257c20 */ /* 0x000fe20008400000 */
[----:B------:R-:W-:Y:S01]  /*15180*/  @P3 STG.E.U16 desc[UR20][R4.64+0x20], R34 ;  /* 0x0000202204003986 */ /* 0x000fe2000c101514 */
[----:B------:R-:W-:Y:S02]  /*15190*/  ISETP.GT.AND P3, PT, R0, 0x18, P0 ;  /* 0x000000180000780c */ /* 0x000fe40000764270 */
[----:B------:R-:W-:Y:S01]  /*151a0*/  F2FP.F16.F32.PACK_AB R35, RZ, R35 ;  /* 0x00000023ff23723e */ /* 0x000fe200000000ff */
[----:B------:R-:W-:Y:S01]  /*151b0*/  FMUL R38, R38, UR11 ;  /* 0x0000000b26267c20 */ /* 0x000fe20008400000 */
[----:B------:R-:W-:-:S02]  /*151c0*/  F2FP.F16.F32.PACK_AB R36, RZ, R36 ;  /* 0x00000024ff24723e */ /* 0x000fc400000000ff */
[----:B------:R-:W-:Y:S01]  /*151d0*/  F2FP.F16.F32.PACK_AB R37, RZ, R37 ;  /* 0x00000025ff25723e */ /* 0x000fe200000000ff */
[----:B------:R-:W-:Y:S01]  /*151e0*/  @P6 STG.E.U16 desc[UR20][R4.64+0x22], R35 ;  /* 0x0000222304006986 */ /* 0x000fe2000c101514 */
[----:B------:R-:W-:-:S03]  /*151f0*/  F2FP.F16.F32.PACK_AB R38, RZ, R38 ;  /* 0x00000026ff26723e */ /* 0x000fc600000000ff */
[----:B------:R-:W-:Y:S01]  /*15200*/  @P4 STG.E.U16 desc[UR20][R2.64+0x30], R36 ;  /* 0x0000302402004986 */ /* 0x000fe2000c101514 */
[C---:B------:R-:W-:Y:S02]  /*15210*/  ISETP.GT.AND P4, PT, R0.reuse, 0x19, P0 ;  /* 0x000000190000780c */ /* 0x040fe40000784270 */
[C---:B------:R-:W-:Y:S01]  /*15220*/  ISETP.GT.AND P6, PT, R0.reuse, 0x20, P2 ;  /* 0x000000200000780c */ /* 0x040fe200017c4270 */
[----:B------:R-:W-:Y:S01]  /*15230*/  @P5 STG.E.U16 desc[UR20][R2.64+0x32], R37 ;  /* 0x0000322502005986 */ /* 0x000fe2000c101514 */
[----:B------:R-:W-:Y:S01]  /*15240*/  ISETP.GT.AND P5, PT, R0, 0x21, P2 ;  /* 0x000000210000780c */ /* 0x000fe200017a4270 */
[----:B------:R-:W-:Y:S01]  /*15250*/  FMUL R39, R39, UR11 ;  /* 0x0000000b27277c20 */ /* 0x000fe20008400000 */
[----:B------:R-:W-:Y:S01]  /*15260*/  FMUL R40, R40, UR11 ;  /* 0x0000000b28287c20 */ /* 0x000fe20008400000 */
[----:B------:R-:W-:Y:S01]  /*15270*/  FMUL R41, R41, UR11 ;  /* 0x0000000b29297c20 */ /* 0x000fe20008400000 */
[----:B------:R-:W-:Y:S01]  /*15280*/  @P3 STG.E.U16 desc[UR20][R4.64+0x30], R38 ;  /* 0x0000302604003986 */ /* 0x000fe2000c101514 */
[----:B------:R-:W-:Y:S01]  /*15290*/  ISETP.GT.AND P3, PT, R0, 0x20, P0 ;  /* 0x000000200000780c */ /* 0x000fe20000764270 */
[----:B------:R-:W-:Y:S01]  /*152a0*/  FMUL R42, R42, UR11 ;  /* 0x0000000b2a2a7c20 */ /* 0x000fe20008400000 */
[----:B------:R-:W-:-:S02]  /*152b0*/  F2FP.F16.F32.PACK_AB R39, RZ, R39 ;  /* 0x00000027ff27723e */ /* 0x000fc400000000ff */
[----:B------:R-:W-:Y:S02]  /*152c0*/  F2FP.F16.F32.PACK_AB R40, RZ, R40 ;  /* 0x00000028ff28723e */ /* 0x000fe400000000ff */
[----:B------:R-:W-:Y:S01]  /*152d0*/  F2FP.F16.F32.PACK_AB R41, RZ, R41 ;  /* 0x00000029ff29723e */ /* 0x000fe200000000ff */
[----:B------:R-:W-:Y:S01]  /*152e0*/  @P4 STG.E.U16 desc[UR20][R4.64+0x32], R39 ;  /* 0x0000322704004986 */ /* 0x000fe2000c101514 */
[----:B------:R-:W-:Y:S02]  /*152f0*/  F2FP.F16.F32.PACK_AB R42, RZ, R42 ;  /* 0x0000002aff2a723e */ /* 0x000fe400000000ff */
        /* <DEDUP_REMOVED lines=31> */
[----:B------:R-:W-:-:S03]  /*154f0*/  F2FP.F16.F32.PACK_AB R50, RZ, R50 ;  /* 0x00000032ff32723e */ /* 0x000fc600000000ff */
[----:B------:R-:W-:Y:S01]  /*15500*/  @P6 STG.E.U16 desc[UR20][R2.64+0x60], R48 ;  /* 0x0000603002006986 */ /* 0x000fe2000c101514 */
[----:B--2---:R-:W-:-:S03]  /*15510*/  IADD3.X R7, R3, UR8, RZ, P1, !PT ;  /* 0x0000000803077c10 */ /* 0x004fc60008ffe4ff */
[----:B------:R-:W-:Y:S01]  /*15520*/  @P5 STG.E.U16 desc[UR20][R2.64+0x62], R49 ;  /* 0x0000623102005986 */ /* 0x000fe2000c101514 */
[C---:B------:R-:W-:Y:S02]  /*15530*/  ISETP.GT.AND P5, PT, R0.reuse, 0x31, P0 ;  /* 0x000000310000780c */ /* 0x040fe400007a4270 */
[C---:B------:R-:W-:Y:S01]  /*15540*/  ISETP.GT.AND P1, PT, R0.reuse, 0x38, P0 ;  /* 0x000000380000780c */ /* 0x040fe20000724270 */
[----:B------:R1:W-:Y:S01]  /*15550*/  @P3 STG.E.U16 desc[UR20][R4.64+0x60], R50 ;  /* 0x0000603204003986 */ /* 0x0003e2000c101514 */
[C---:B------:R-:W-:Y:S02]  /*15560*/  ISETP.GT.AND P3, PT, R0.reuse, 0x39, P0 ;  /* 0x000000390000780c */ /* 0x040fe40000764270 */
[C---:B------:R-:W-:Y:S01]  /*15570*/  ISETP.GT.AND P6, PT, R0.reuse, 0x38, P2 ;  /* 0x000000380000780c */ /* 0x040fe200017c4270 */
[----:B------:R-:W-:Y:S01]  /*15580*/  FMUL R51, R51, UR11 ;  /* 0x0000000b33337c20 */ /* 0x000fe20008400000 */
[----:B------:R-:W-:Y:S01]  /*15590*/  ISETP.GT.AND P4, PT, R0, 0x39, P2 ;  /* 0x000000390000780c */ /* 0x000fe20001784270 */
[----:B------:R-:W-:Y:S01]  /*155a0*/  FMUL R52, R52, UR11 ;  /* 0x0000000b34347c20 */ /* 0x000fe20008400000 */
[----:B------:R-:W-:Y:S01]  /*155b0*/  FMUL R53, R53, UR11 ;  /* 0x0000000b35357c20 */ /* 0x000fe20008400000 */
[----:B------:R-:W-:Y:S01]  /*155c0*/  FMUL R54, R54, UR11 ;  /* 0x0000000b36367c20 */ /* 0x000fe20008400000 */
[----:B------:R-:W-:Y:S01]  /*155d0*/  FMUL R55, R55, UR11 ;  /* 0x0000000b37377c20 */ /* 0x000fe20008400000 */
[----:B------:R-:W-:-:S02]  /*155e0*/  F2FP.F16.F32.PACK_AB R51, RZ, R51 ;  /* 0x00000033ff33723e */ /* 0x000fc400000000ff */
[----:B------:R-:W-:Y:S02]  /*155f0*/  @P5 MOV R6, R4 ;  /* 0x0000000400065202 */ /* 0x000fe40000000f00 */
[----:B------:R-:W-:Y:S01]  /*15600*/  F2FP.F16.F32.PACK_AB R52, RZ, R52 ;  /* 0x00000034ff34723e */ /* 0x000fe200000000ff */
[C---:B-1----:R-:W-:Y:S01]  /*15610*/  VIADD R4, R2.reuse, UR9 ;  /* 0x0000000902047c36 */ /* 0x042fe20008000000 */
[----:B------:R-:W-:Y:S01]  /*15620*/  F2FP.F16.F32.PACK_AB R53, RZ, R53 ;  /* 0x00000035ff35723e */ /* 0x000fe200000000ff */
[----:B------:R-:W-:Y:S01]  /*15630*/  VIADD R8, R2, UR9 ;  /* 0x0000000902087c36 */ /* 0x000fe20008000000 */
[----:B------:R-:W-:Y:S01]  /*15640*/  F2FP.F16.F32.PACK_AB R54, RZ, R54 ;  /* 0x00000036ff36723e */ /* 0x000fe200000000ff */
[----:B------:R-:W-:Y:S01]  /*15650*/  @P3 IMAD.MOV.U32 R9, RZ, RZ, R7 ;  /* 0x000000ffff093224 */ /* 0x000fe200078e0007 */
[----:B------:R-:W-:Y:S01]  /*15660*/  @P1 MOV R5, R7 ;  /* 0x0000000700051202 */ /* 0x000fe20000000f00 */
[----:B------:R-:W-:Y:S01]  /*15670*/  @P5 STG.E.U16 desc[UR20][R6.64+0x62], R51 ;  /* 0x0000623306005986 */ /* 0x000fe2000c101514 */
[----:B------:R-:W-:-:S03]  /*15680*/  F2FP.F16.F32.PACK_AB R55, RZ, R55 ;  /* 0x00000037ff37723e */ /* 0x000fc600000000ff */
[----:B------:R-:W-:Y:S04]  /*15690*/  @P6 STG.E.U16 desc[UR20][R2.64+0x70], R52 ;  /* 0x0000703402006986 */ /* 0x000fe8000c101514 */
[----:B------:R-:W-:Y:S04]  /*156a0*/  @P4 STG.E.U16 desc[UR20][R2.64+0x72], R53 ;  /* 0x0000723502004986 */ /* 0x000fe8000c101514 */
[----:B------:R1:W-:Y:S01]  /*156b0*/  @P1 STG.E.U16 desc[UR20][R4.64+0x70], R54 ;  /* 0x0000703604001986 */ /* 0x0003e2000c101514 */
[----:B------:R-:W-:-:S03]  /*156c0*/  ISETP.GT.AND P1, PT, R0, 0x40, P0 ;  /* 0x000000400000780c */ /* 0x000fc60000724270 */
[----:B------:R2:W-:Y:S01]  /*156d0*/  @P3 STG.E.U16 desc[UR20][R8.64+0x72], R55 ;  /* 0x0000723708003986 */ /* 0x0005e2000c101514 */
[C---:B------:R-:W-:Y:S02]  /*156e0*/  ISETP.GT.AND P3, PT, R0.reuse, 0x41, P0 ;  /* 0x000000410000780c */ /* 0x040fe40000764270 */
[C---:B------:R-:W-:Y:S02]  /*156f0*/  ISETP.GT.AND P4, PT, R0.reuse, 0x40, P2 ;  /* 0x000000400000780c */ /* 0x040fe40001784270 */
[----:B------:R-:W-:Y:S01]  /*15700*/  ISETP.GT.AND P5, PT, R0, 0x41, P2 ;  /* 0x000000410000780c */ /* 0x000fe200017a4270 */
[----:B------:R-:W-:Y:S01]  /*15710*/  FMUL R56, R56, UR11 ;  /* 0x0000000b38387c20 */ /* 0x000fe20008400000 */
[----:B------:R-:W-:Y:S01]  /*15720*/  FMUL R57, R57, UR11 ;  /* 0x0000000b39397c20 */ /* 0x000fe20008400000 */
[----:B------:R-:W-:Y:S01]  /*15730*/  FMUL R58, R58, UR11 ;  /* 0x0000000b3a3a7c20 */ /* 0x000fe20008400000 */
[----:B------:R-:W-:Y:S02]  /*15740*/  FMUL R59, R59, UR11 ;  /* 0x0000000b3b3b7c20 */ /* 0x000fe40008400000 */
[----:B------:R-:W-:Y:S01]  /*15750*/  F2FP.F16.F32.PACK_AB R56, RZ, R56 ;  /* 0x00000038ff38723e */ /* 0x000fe200000000ff */
[----:B-1----:R-:W-:Y:S01]  /*15760*/  @P1 IMAD.MOV.U32 R5, RZ, RZ, R7 ;  /* 0x000000ffff051224 */ /* 0x002fe200078e0007 */
[----:B------:R-:W-:-:S02]  /*15770*/  F2FP.F16.F32.PACK_AB R57, RZ, R57 ;  /* 0x00000039ff39723e */ /* 0x000fc400000000ff */
[----:B------:R-:W-:Y:S02]  /*15780*/  F2FP.F16.F32.PACK_AB R58, RZ, R58 ;  /* 0x0000003aff3a723e */ /* 0x000fe400000000ff */
[----:B------:R-:W-:Y:S02]  /*15790*/  F2FP.F16.F32.PACK_AB R59, RZ, R59 ;  /* 0x0000003bff3b723e */ /* 0x000fe400000000ff */
[----:B--2---:R-:W-:Y:S01]  /*157a0*/  @P3 MOV R9, R7 ;  /* 0x0000000700093202 */ /* 0x004fe20000000f00 */
        /* <DEDUP_REMOVED lines=13> */
[--C-:B-1----:R-:W-:Y:S01]  /*15880*/  @P1 IMAD.MOV.U32 R5, RZ, RZ, R7.reuse ;  /* 0x000000ffff051224 */ /* 0x102fe200078e0007 */
[----:B------:R-:W-:Y:S01]  /*15890*/  F2FP.F16.F32.PACK_AB R61, RZ, R61 ;  /* 0x0000003dff3d723e */ /* 0x000fe200000000ff */
[----:B--2---:R-:W-:Y:S01]  /*158a0*/  @P3 IMAD.MOV.U32 R9, RZ, RZ, R7 ;  /* 0x000000ffff093224 */ /* 0x004fe200078e0007 */
[----:B------:R-:W-:-:S02]  /*158b0*/  F2FP.F16.F32.PACK_AB R62, RZ, R62 ;  /* 0x0000003eff3e723e */ /* 0x000fc400000000ff */
[----:B------:R-:W-:Y:S01]  /*158c0*/  F2FP.F16.F32.PACK_AB R63, RZ, R63 ;  /* 0x0000003fff3f723e */ /* 0x000fe200000000ff */
[----:B------:R-:W-:Y:S01]  /*158d0*/  @P4 STG.E.U16 desc[UR20][R2.64+0x90], R60 ;  /* 0x0000903c02004986 */ /* 0x000fe2000c101514 */
[----:B------:R-:W-:-:S03]  /*158e0*/  ISETP.GT.AND P4, PT, R0, 0x50, P2 ;  /* 0x000000500000780c */ /* 0x000fc60001784270 */
[----:B------:R-:W-:Y:S01]  /*158f0*/  @P5 STG.E.U16 desc[UR20][R2.64+0x92], R61 ;  /* 0x0000923d02005986 */ /* 0x000fe2000c101514 */
[----:B------:R-:W-:-:S03]  /*15900*/  FMUL R64, R64, UR11 ;  /* 0x0000000b40407c20 */ /* 0x000fc60008400000 */
[----:B------:R-:W-:Y:S01]  /*15910*/  @P1 STG.E.U16 desc[UR20][R4.64+0x90], R62 ;  /* 0x0000903e04001986 */ /* 0x000fe2000c101514 */
[----:B------:R-:W-:-:S03]  /*15920*/  ISETP.GT.AND P1, PT, R0, 0x50, P0 ;  /* 0x000000500000780c */ /* 0x000fc60000724270 */
[----:B------:R1:W-:Y:S01]  /*15930*/  @P3 STG.E.U16 desc[UR20][R8.64+0x92], R63 ;  /* 0x0000923f08003986 */ /* 0x0003e2000c101514 */
        /* <DEDUP_REMOVED lines=9> */
[----:B------:R-:W-:Y:S01]  /*159d0*/  F2FP.F16.F32.PACK_AB R66, RZ, R66 ;  /* 0x00000042ff42723e */ /* 0x000fe200000000ff */
[----:B-1----:R-:W-:Y:S01]  /*159e0*/  @P3 IMAD.MOV.U32 R9, RZ, RZ, R7 ;  /* 0x000000ffff093224 */ /* 0x002fe200078e0007 */
[----:B------:R-:W-:Y:S01]  /*159f0*/  @P1 MOV R5, R7 ;  /* 0x0000000700051202 */ /* 0x000fe20000000f00 */
[----:B------:R-:W-:Y:S01]  /*15a00*/  FMUL R68, R68, UR11 ;  /* 0x0000000b44447c20 */ /* 0x000fe20008400000 */
[----:B------:R-:W-:Y:S01]  /*15a10*/  F2FP.F16.F32.PACK_AB R67, RZ, R67 ;  /* 0x00000043ff43723e */ /* 0x000fe200000000ff */
[----:B------:R-:W-:Y:S04]  /*15a20*/  @P5 STG.E.U16 desc[UR20][R2.64+0xa2], R65 ;  /* 0x0000a24102005986 */ /* 0x000fe8000c101514 */
[----:B------:R1:W-:Y:S01]  /*15a30*/  @P1 STG.E.U16 desc[UR20][R4.64+0xa0], R66 ;  /* 0x0000a04204001986 */ /* 0x0003e2000c101514 */
[----:B------:R-:W-:-:S02]  /*15a40*/  ISETP.GT.AND P1, PT, R0, 0x58, P0 ;  /* 0x000000580000780c */ /* 0x000fc40000724270 */
[----:B------:R-:W-:Y:S01]  /*15a50*/  F2FP.F16.F32.PACK_AB R68, RZ, R68 ;  /* 0x00000044ff44723e */ /* 0x000fe200000000ff */
[----:B------:R2:W-:Y:S01]  /*15a60*/  @P3 STG.E.U16 desc[UR20][R8.64+0xa2], R67 ;  /* 0x0000a24308003986 */ /* 0x0005e2000c101514 */
[C---:B------:R-:W-:Y:S02]  /*15a70*/  ISETP.GT.AND P3, PT, R0.reuse, 0x59, P0 ;  /* 0x000000590000780c */ /* 0x040fe40000764270 */
[C---:B------:R-:W-:Y:S01]  /*15a80*/  ISETP.GT.AND P5, PT, R0.reuse, 0x59, P2 ;  /* 0x000000590000780c */ /* 0x040fe200017a4270 */
[----:B------:R-:W-:Y:S01]  /*15a90*/  FMUL R69, R69, UR11 ;  /* 0x0000000b45457c20 */ /* 0x000fe20008400000 */
[----:B------:R-:W-:Y:S01]  /*15aa0*/  @P4 STG.E.U16 desc[UR20][R2.64+0xb0], R68 ;  /* 0x0000b04402004986 */ /* 0x000fe2000c101514 */
[----:B------:R-:W-:Y:S01]  /*15ab0*/  ISETP.GT.AND P4, PT, R0, 0x60, P2 ;  /* 0x000000600000780c */ /* 0x000fe20001784270 */
[----:B------:R-:W-:Y:S01]  /*15ac0*/  FMUL R70, R70, UR11 ;  /* 0x0000000b46467c20 */ /* 0x000fe20008400000 */
[----:B------:R-:W-:Y:S01]  /*15ad0*/  FMUL R71, R71, UR11 ;  /* 0x0000000b47477c20 */ /* 0x000fe20008400000 */
[----:B------:R-:W-:Y:S01]  /*15ae0*/  FMUL R72, R72, UR11 ;  /* 0x0000000b48487c20 */ /* 0x000fe20008400000 */
[----:B------:R-:W-:Y:S01]  /*15af0*/  F2FP.F16.F32.PACK_AB R69, RZ, R69 ;  /* 0x00000045ff45723e */ /* 0x000fe200000000ff */
[----:B-1----:R-:W-:Y:S01]  /*15b00*/  @P1 IMAD.MOV.U32 R5, RZ, RZ, R7 ;  /* 0x000000ffff051224 */ /* 0x002fe200078e0007 */
[----:B------:R-:W-:-:S02]  /*15b10*/  F2FP.F16.F32.PACK_AB R70, RZ, R70 ;  /* 0x00000046ff46723e */ /* 0x000fc400000000ff */
[----:B------:R-:W-:Y:S02]  /*15b20*/  F2FP.F16.F32.PACK_AB R71, RZ, R71 ;  /* 0x00000047ff47723e */ /* 0x000fe400000000ff */
[----:B--2---:R-:W-:Y:S01]  /*15b30*/  @P3 MOV R9, R7 ;  /* 0x0000000700093202 */ /* 0x004fe20000000f00 */
[----:B------:R-:W-:Y:S01]  /*15b40*/  @P5 STG.E.U16 desc[UR20][R2.64+0xb2], R69 ;  /* 0x0000b24502005986 */ /* 0x000fe2000c101514 */
[----:B------:R-:W-:Y:S02]  /*15b50*/  F2FP.F16.F32.PACK_AB R72, RZ, R72 ;  /* 0x00000048ff48723e */ /* 0x000fe400000000ff */
[----:B------:R-:W-:Y:S01]  /*15b60*/  ISETP.GT.AND P5, PT, R0, 0x61, P2 ;  /* 0x000000610000780c */ /* 0x000fe200017a4270 */
[----:B------:R1:W-:Y:S01]  /*15b70*/  @P1 STG.E.U16 desc[UR20][R4.64+0xb0], R70 ;  /* 0x0000b04604001986 */ /* 0x0003e2000c101514 */
[----:B------:R-:W-:-:S03]  /*15b80*/  FMUL R73, R73, UR11 ;  /* 0x0000000b49497c20 */ /* 0x000fc60008400000 */
[----:B------:R2:W-:Y:S01]  /*15b90*/  @P3 STG.E.U16 desc[UR20][R8.64+0xb2], R71 ;  /* 0x0000b24708003986 */ /* 0x0005e2000c101514 */
[----:B------:R-:W-:-:S03]  /*15ba0*/  ISETP.GT.AND P3, PT, R0, 0x60, P0 ;  /* 0x000000600000780c */ /* 0x000fc60000764270 */
[----:B------:R-:W-:Y:S01]  /*15bb0*/  @P4 STG.E.U16 desc[UR20][R2.64+0xc0], R72 ;  /* 0x0000c04802004986 */ /* 0x000fe2000c101514 */
[----:B------:R-:W-:Y:S02]  /*15bc0*/  ISETP.GT.AND P4, PT, R0, 0x61, P0 ;  /* 0x000000610000780c */ /* 0x000fe40000784270 */
[----:B------:R-:W-:Y:S01]  /*15bd0*/  F2FP.F16.F32.PACK_AB R73, RZ, R73 ;  /* 0x00000049ff49723e */ /* 0x000fe200000000ff */
[----:B------:R-:W-:Y:S01]  /*15be0*/  FMUL R74, R74, UR11 ;  /* 0x0000000b4a4a7c20 */ /* 0x000fe20008400000 */
[----:B------:R-:W-:Y:S01]  /*15bf0*/  FMUL R75, R75, UR11 ;  /* 0x0000000b4b4b7c20 */ /* 0x000fe20008400000 */
[C---:B------:R-:W-:Y:S02]  /*15c00*/  ISETP.GT.AND P1, PT, R0.reuse, 0x69, P2 ;  /* 0x000000690000780c */ /* 0x040fe40001724270 */
[----:B------:R-:W-:Y:S01]  /*15c10*/  @P5 STG.E.U16 desc[UR20][R2.64+0xc2], R73 ;  /* 0x0000c24902005986 */ /* 0x000fe2000c101514 */
[----:B------:R-:W-:Y:S01]  /*15c20*/  ISETP.GT.AND P5, PT, R0, 0x68, P2 ;  /* 0x000000680000780c */ /* 0x000fe200017a4270 */
[--C-:B-1----:R-:W-:Y:S01]  /*15c30*/  @P3 IMAD.MOV.U32 R5, RZ, RZ, R7.reuse ;  /* 0x000000ffff053224 */ /* 0x102fe200078e0007 */
[----:B------:R-:W-:Y:S01]  /*15c40*/  F2FP.F16.F32.PACK_AB R74, RZ, R74 ;  /* 0x0000004aff4a723e */ /* 0x000fe200000000ff */
[----:B------:R-:W-:Y:S01]  /*15c50*/  FMUL R76, R76, UR11 ;  /* 0x0000000b4c4c7c20 */ /* 0x000fe20008400000 */
[----:B------:R-:W-:Y:S01]  /*15c60*/  F2FP.F16.F32.PACK_AB R75, RZ, R75 ;  /* 0x0000004bff4b723e */ /* 0x000fe200000000ff */
[----:B--2---:R-:W-:-:S02]  /*15c70*/  @P4 IMAD.MOV.U32 R9, RZ, RZ, R7 ;  /* 0x000000ffff094224 */ /* 0x004fc400078e0007 */
[----:B------:R-:W-:Y:S01]  /*15c80*/  FMUL R77, R77, UR11 ;  /* 0x0000000b4d4d7c20 */ /* 0x000fe20008400000 */
[----:B------:R1:W-:Y:S01]  /*15c90*/  @P3 STG.E.U16 desc[UR20][R4.64+0xc0], R74 ;  /* 0x0000c04a04003986 */ /* 0x0003e2000c101514 */
[----:B------:R-:W-:Y:S02]  /*15ca0*/  F2FP.F16.F32.PACK_AB R76, RZ, R76 ;  /* 0x0000004cff4c723e */ /* 0x000fe400000000ff */
[C---:B------:R-:W-:Y:S01]  /*15cb0*/  ISETP.GT.AND P3, PT, R0.reuse, 0x68, P0 ;  /* 0x000000680000780c */ /* 0x040fe20000764270 */
[----:B------:R2:W-:Y:S01]  /*15cc0*/  @P4 STG.E.U16 desc[UR20][R8.64+0xc2], R75 ;  /* 0x0000c24b08004986 */ /* 0x0005e2000c101514 */
[----:B------:R-:W-:Y:S02]  /*15cd0*/  F2FP.F16.F32.PACK_AB R77, RZ, R77 ;  /* 0x0000004dff4d723e */ /* 0x000fe400000000ff */
        /* <DEDUP_REMOVED lines=8> */
[----:B-1----:R-:W-:Y:S02]  /*15d60*/  @P3 MOV R5, R7 ;  /* 0x0000000700053202 */ /* 0x002fe40000000f00 */
[----:B------:R-:W-:Y:S01]  /*15d70*/  F2FP.F16.F32.PACK_AB R79, RZ, R79 ;  /* 0x0000004fff4f723e */ /* 0x000fe200000000ff */
[----:B--2---:R-:W-:Y:S01]  /*15d80*/  @P4 IMAD.MOV.U32 R9, RZ, RZ, R7 ;  /* 0x000000ffff094224 */ /* 0x004fe200078e0007 */
[----:B------:R-:W-:Y:S01]  /*15d90*/  F2FP.F16.F32.PACK_AB R80, RZ, R80 ;  /* 0x00000050ff50723e */ /* 0x000fe200000000ff */
[----:B------:R1:W-:Y:S01]  /*15da0*/  @P3 STG.E.U16 desc[UR20][R4.64+0xd0], R78 ;  /* 0x0000d04e04003986 */ /* 0x0003e2000c101514 */
[----:B------:R-:W-:-:S02]  /*15db0*/  ISETP.GT.AND P6, PT, R0, 0x70, P0 ;  /* 0x000000700000780c */ /* 0x000fc400007c4270 */
[C---:B------:R-:W-:Y:S01]  /*15dc0*/  ISETP.GT.AND P5, PT, R0.reuse, 0x71, P0 ;  /* 0x000000710000780c */ /* 0x040fe200007a4270 */
        /* <DEDUP_REMOVED lines=9> */
[----:B------:R-:W-:Y:S01]  /*15e60*/  FMUL R84, R84, UR11 ;  /* 0x0000000b54547c20 */ /* 0x000fe20008400000 */
[----:B------:R-:W-:Y:S01]  /*15e70*/  ISETP.GT.AND P0, PT, R0, 0x79, P0 ;  /* 0x000000790000780c */ /* 0x000fe20000704270 */
[----:B------:R-:W-:Y:S01]  /*15e80*/  FMUL R85, R85, UR11 ;  /* 0x0000000b55557c20 */ /* 0x000fe20008400000 */
[----:B------:R-:W-:Y:S01]  /*15e90*/  FMUL R86, R86, UR11 ;  /* 0x0000000b56567c20 */ /* 0x000fe20008400000 */
[----:B------:R-:W-:Y:S01]  /*15ea0*/  F2FP.F16.F32.PACK_AB R81, RZ, R81 ;  /* 0x00000051ff51723e */ /* 0x000fe200000000ff */
[----:B-1----:R-:W-:Y:S01]  /*15eb0*/  @P6 IMAD.MOV.U32 R5, RZ, RZ, R7 ;  /* 0x000000ffff056224 */ /* 0x002fe200078e0007 */
[----:B------:R-:W-:Y:S01]  /*15ec0*/  F2FP.F16.F32.PACK_AB R82, RZ, R82 ;  /* 0x00000052ff52723e */ /* 0x000fe200000000ff */
[----:B------:R-:W-:Y:S01]  /*15ed0*/  @P3 IMAD.MOV.U32 R10, RZ, RZ, R2 ;  /* 0x000000ffff0a3224 */ /* 0x000fe200078e0002 */
[----:B------:R-:W-:Y:S01]  /*15ee0*/  F2FP.F16.F32.PACK_AB R83, RZ, R83 ;  /* 0x00000053ff53723e */ /* 0x000fe200000000ff */
[--C-:B------:R-:W-:Y:S01]  /*15ef0*/  @P3 IMAD.MOV.U32 R11, RZ, RZ, R3.reuse ;  /* 0x000000ffff0b3224 */ /* 0x100fe200078e0003 */
[----:B--2---:R-:W-:Y:S01]  /*15f00*/  @P5 MOV R9, R7 ;  /* 0x0000000700095202 */ /* 0x004fe20000000f00 */
[----:B------:R-:W-:Y:S01]  /*15f10*/  @P2 IMAD.MOV.U32 R13, RZ, RZ, R3 ;  /* 0x000000ffff0d2224 */ /* 0x000fe200078e0003 */
[----:B------:R-:W-:Y:S01]  /*15f20*/  F2FP.F16.F32.PACK_AB R84, RZ, R84 ;  /* 0x00000054ff54723e */ /* 0x000fe200000000ff */
[C---:B------:R-:W-:Y:S01]  /*15f30*/  VIADD R14, R2.reuse, UR9 ;  /* 0x00000009020e7c36 */ /* 0x040fe20008000000 */
[----:B------:R-:W-:Y:S01]  /*15f40*/  @P2 MOV R12, R2 ;  /* 0x00000002000c2202 */ /* 0x000fe20000000f00 */
[----:B------:R3:W-:Y:S01]  /*15f50*/  @P1 STG.E.U16 desc[UR20][R2.64+0xe2], R81 ;  /* 0x0000e25102001986 */ /* 0x0007e2000c101514 */
[----:B------:R-:W-:Y:S01]  /*15f60*/  F2FP.F16.F32.PACK_AB R85, RZ, R85 ;  /* 0x00000055ff55723e */ /* 0x000fe200000000ff */
[----:B------:R-:W-:Y:S01]  /*15f70*/  @P4 IMAD.MOV.U32 R15, RZ, RZ, R7 ;  /* 0x000000ffff0f4224 */ /* 0x000fe200078e0007 */
[----:B------:R-:W-:Y:S01]  /*15f80*/  F2FP.F16.F32.PACK_AB R86, RZ, R86 ;  /* 0x00000056ff56723e */ /* 0x000fe200000000ff */
[----:B------:R3:W-:Y:S01]  /*15f90*/  @P6 STG.E.U16 desc[UR20][R4.64+0xe0], R82 ;  /* 0x0000e05204006986 */ /* 0x0007e2000c101514 */
[----:B------:R-:W-:-:S03]  /*15fa0*/  IADD3 R16, R2, UR9, RZ ;  /* 0x0000000902107c10 */ /* 0x000fc6000fffe0ff */
[----:B------:R3:W-:Y:S04]  /*15fb0*/  @P5 STG.E.U16 desc[UR20][R8.64+0xe2], R83 ;  /* 0x0000e25308005986 */ /* 0x0007e8000c101514 */
[----:B------:R3:W-:Y:S04]  /*15fc0*/  @P3 STG.E.U16 desc[UR20][R10.64+0xf0], R84 ;  /* 0x0000f0540a003986 */ /* 0x0007e8000c101514 */
[----:B------:R3:W-:Y:S01]  /*15fd0*/  @P2 STG.E.U16 desc[UR20][R12.64+0xf2], R85 ;  /* 0x0000f2550c002986 */ /* 0x0007e2000c101514 */
[----:B------:R-:W-:-:S03]  /*15fe0*/  FMUL R87, R87, UR11 ;  /* 0x0000000b57577c20 */ /* 0x000fc60008400000 */
[----:B------:R3:W-:Y:S01]  /*15ff0*/  @P4 STG.E.U16 desc[UR20][R14.64+0xf0], R86 ;  /* 0x0000f0560e004986 */ /* 0x0007e2000c101514 */
[----:B------:R-:W-:Y:S05]  /*16000*/  @!P0 EXIT ;  /* 0x000000000000894d */ /* 0x000fea0003800000 */
[----:B------:R-:W-:Y:S01]  /*16010*/  F2FP.F16.F32.PACK_AB R87, RZ, R87 ;  /* 0x00000057ff57723e */ /* 0x000fe200000000ff */
[----:B------:R-:W-:-:S05]  /*16020*/  IMAD.MOV.U32 R17, RZ, RZ, R7 ;  /* 0x000000ffff117224 */ /* 0x000fca00078e0007 */
[----:B------:R-:W-:Y:S01]  /*16030*/  STG.E.U16 desc[UR20][R16.64+0xf2], R87 ;  /* 0x0000f25710007986 */ /* 0x000fe2000c101514 */
[----:B------:R-:W-:Y:S05]  /*16040*/  EXIT ;  /* 0x000000000000794d */ /* 0x000fea0003800000 */
.L_x_9:
[----:B------:R-:W-:-:S13]  /*16050*/  ISETP.NE.AND P0, PT, RZ, UR7, PT ;  /* 0x00000007ff007c0c */ /* 0x000fda000bf05270 */
[----:B------:R-:W-:Y:S05]  /*16060*/  @P0 EXIT ;  /* 0x000000000000094d */ /* 0x000fea0003800000 */
[----:B------:R-:W-:-:S13]  /*16070*/  ELECT P0, URZ, PT ;  /* 0x00000000003f782f */ /* 0x000fda0003800000 */
[----:B------:R-:W-:Y:S05]  /*16080*/  @!P0 BRA `(.L_x_524) ;  /* 0x00000008001c8947 */ /* 0x000fea0003800000 */
[----:B------:R-:W-:Y:S01]  /*16090*/  UISETP.GE.AND UP0, UPT, UR5, 0x1, UPT ;  /* 0x000000010500788c */ /* 0x000fe2000bf06270 */
[----:B------:R-:W-:-:S04]  /*160a0*/  SHF.R.S32.HI R3, RZ, 0x1f, R4 ;  /* 0x0000001fff037819 */ /* 0x000fc80000011404 */
[----:B------:R-:W-:Y:S02]  /*160b0*/  LEA.HI R3, R3, R4, RZ, 0x7 ;  /* 0x0000000403037211 */ /* 0x000fe400078f38ff */
[----:B------:R-:W-:-:S13]  /*160c0*/  PLOP3.LUT P0, PT, PT, PT, UP0, 0x80, 0x0 ;  /* 0x000000000000781c */ /* 0x000fda0003f0f008 */
[----:B------:R-:W-:Y:S05]  /*160d0*/  @!P0 BRA `(.L_x_524) ;  /* 0x0000000800088947 */ /* 0x000fea0003800000 */
[----:B------:R-:W0:Y:S01]  /*160e0*/  S2R R0, SR_CTAID.X ;  /* 0x0000000000007919 */ /* 0x000e220000002500 */
[----:B------:R-:W-:Y:S01]  /*160f0*/  LOP3.LUT R3, R3, 0xffffff80, RZ, 0xc0, !PT ;  /* 0xffffff8003037812 */ /* 0x000fe200078ec0ff */
[----:B------:R-:W-:Y:S01]  /*16100*/  ULDC UR8, c[0x0][0x384] ;  /* 0x0000e10000087ab9 */ /* 0x000fe20000000800 */
[----:B------:R-:W-:Y:S01]  /*16110*/  UIADD3 UR7, UR5, 0x1, URZ ;  /* 0x0000000105077890 */ /* 0x000fe2000fffe03f */
[----:B------:R-:W1:Y:S01]  /*16120*/  S2R R9, SR_CTAID.Y ;  /* 0x0000000000097919 */ /* 0x000e620000002600 */
[----:B------:R-:W-:Y:S01]  /*16130*/  IADD3 R3, -R3, R4, RZ ;  /* 0x0000000403037210 */ /* 0x000fe20007ffe1ff */
[----:B------:R-:W-:Y:S01]  /*16140*/  IMAD.U32 R10, RZ, RZ, UR6 ;  /* 0x00000006ff0a7e24 */ /* 0x000fe2000f8e00ff */
[----:B------:R-:W-:Y:S01]  /*16150*/  LOP3.LUT P0, RZ, R4, 0x1f, RZ, 0xc0, !PT ;  /* 0x0000001f04ff7812 */ /* 0x000fe2000780c0ff */
[----:B------:R-:W-:Y:S01]  /*16160*/  ULDC UR9, c[0x0][0x388] ;  /* 0x0000e20000097ab9 */ /* 0x000fe20000000800 */
[C---:B------:R-:W-:Y:S01]  /*16170*/  ISETP.NE.AND P1, PT, R3.reuse, RZ, PT ;  /* 0x000000ff0300720c */ /* 0x040fe20003f25270 */
[----:B------:R-:W-:Y:S01]  /*16180*/  IMAD.MOV.U32 R4, RZ, RZ, 0x1 ;  /* 0x00000001ff047424 */ /* 0x000fe200078e00ff */
[----:B------:R-:W-:Y:S01]  /*16190*/  ISETP.NE.OR P0, PT, R3, RZ, !P0 ;  /* 0x000000ff0300720c */ /* 0x000fe20004705670 */
[----:B------:R-:W-:Y:S01]  /*161a0*/  IMAD.MOV.U32 R3, RZ, RZ, RZ ;  /* 0x000000ffff037224 */ /* 0x000fe200078e00ff */
[----:B------:R-:W-:Y:S01]  /*161b0*/  CS2R R6, SRZ ;  /* 0x0000000000067805 */ /* 0x000fe2000001ff00 */
[----:B------:R-:W-:Y:S01]  /*161c0*/  IMAD.MOV.U32 R5, RZ, RZ, RZ ;  /* 0x000000ffff057224 */ /* 0x000fe200078e00ff */
[----:B------:R-:W-:Y:S01]  /*161d0*/  MOV R8, RZ ;  /* 0x000000ff00087202 */ /* 0x000fe20000000f00 */
[----:B------:R-:W-:Y:S01]  /*161e0*/  IMAD.U32 R19, RZ, RZ, UR7 ;  /* 0x00000007ff137e24 */ /* 0x000fe2000f8e00ff */
[----:B0-----:R-:W-:-:S02]  /*161f0*/  SHF.L.U32 R17, R0, 0x8, RZ ;  /* 0x0000000800117819 */ /* 0x001fc400000006ff */
[----:B------:R-:W-:Y:S01]  /*16200*/  LOP3.LUT R0, R10, 0x2, RZ, 0xfc, !PT ;  /* 0x000000020a007812 */ /* 0x000fe200078efcff */
[----:B-1----:R-:W-:Y:S02]  /*16210*/  IMAD.SHL.U32 R18, R9, 0x80, RZ ;  /* 0x0000008009127824 */ /* 0x002fe400078e00ff */
[----:B------:R-:W-:-:S05]  /*16220*/  IMAD.HI.U32 R2, R17, UR8, RZ ;  /* 0x0000000811027c27 */ /* 0x000fca000f8e00ff */
[----:B------:R-:W-:-:S07]  /*16230*/  SHF.R.U32.HI R2, RZ, UR9, R2 ;  /* 0x00000009ff027c19 */ /* 0x000fce0008011602 */
.L_x_528:
[----:B------:R-:W0:Y:S01]  /*16240*/  S2R R10, SR_CgaCtaId ;  /* 0x00000000000a7919 */ /* 0x000e220000008800 */
[----:B------:R-:W-:-:S04]  /*16250*/  MOV R9, 0x400 ;  /* 0x0000040000097802 */ /* 0x000fc80000000f00 */
[----:B0-----:R-:W-:Y:S02]  /*16260*/  LEA R20, R10, R9, 0x18 ;  /* 0x000000090a147211 */ /* 0x001fe400078ec0ff */
[----:B------:R-:W-:Y:S02]  /*16270*/  SHF.L.U32 R9, R4, 0x1f, RZ ;  /* 0x0000001f04097819 */ /* 0x000fe400000006ff */
[----:B------:R-:W-:-:S07]  /*16280*/  LEA R16, R3, R20, 0x3 ;  /* 0x0000001403107211 */ /* 0x000fce00078e18ff */
.L_x_525:
[----:B0-----:R0:W1:Y:S02]  /*16290*/  SYNCS.PHASECHK.TRANS64.TRYWAIT P2, [R16+URZ+0x30020], R9 ;  /* 0x03002009100075a7 */ /* 0x001064000804017f */
[----:B-1----:R-:W-:Y:S05]  /*162a0*/  @!P2 NANOSLEEP.SYNCS 0x989680 ;  /* 0x009896800000a95d */ /* 0x002fea0003900000 */
[----:B------:R-:W1:Y:S02]  /*162b0*/  @!P2 SYNCS.PHASECHK.TRANS64 P2, [R16+URZ+0x30020], R9 ;  /* 0x030020091000a5a7 */ /* 0x000e64000804007f */
[----:B-1----:R-:W-:Y:S05]  /*162c0*/  @!P2 BRA `(.L_x_525) ;  /* 0xfffffffc00f0a947 */ /* 0x002fea000383ffff */
[----:B0-----:R-:W0:Y:S02]  /*162d0*/  @!P1 LDC R9, c[0x0][0x580] ;  /* 0x00016000ff099b82 */ /* 0x001e240000000800 */
[----:B0-----:R0:W-:Y:S02]  /*162e0*/  @!P1 SYNCS.ARRIVE.TRANS64 RZ, [R16+URZ+0x30000], R9 ;  /* 0x0300000910ff99a7 */ /* 0x0011e4000800003f */
[----:B0-----:R-:W-:-:S04]  /*162f0*/  PRMT R9, R0, 0x9910, RZ ;  /* 0x0000991000097816 */ /* 0x001fc800000000ff */
[----:B------:R-:W-:-:S13]  /*16300*/  ISETP.NE.AND P2, PT, R9, 0x2, PT ;  /* 0x000000020900780c */ /* 0x000fda0003f45270 */
[----:B------:R-:W-:Y:S05]  /*16310*/  @P2 BRA `(.L_x_526) ;  /* 0x0000000000042947 */ /* 0x000fea0003800000 */
[----:B------:R-:W-:Y:S01]  /*16320*/  BPT.TRAP 0x1 ;  /* 0x000000040000795c */ /* 0x000fe20000300000 */
.L_x_526:
[----:B------:R-:W-:Y:S05]  /*16330*/  @P0 BRA `(.L_x_527) ;  /* 0x0000000000040947 */ /* 0x000fea0003800000 */
[----:B------:R-:W-:Y:S01]  /*16340*/  BPT.TRAP 0x1 ;  /* 0x000000040000795c */ /* 0x000fe20000300000 */
.L_x_527:
[----:B------:R-:W0:Y:S01]  /*16350*/  LDC R12, c[0x0][0x380] ;  /* 0x0000e000ff0c7b82 */ /* 0x000e220000000800 */
[----:B------:R-:W-:Y:S01]  /*16360*/  R2UR UR7, R2 ;  /* 0x00000000020772ca */ /* 0x000fe200000e0000 */
[----:B------:R-:W-:Y:S01]  /*16370*/  ULDC UR13, c[0x0][0x38c] ;  /* 0x0000e300000d7ab9 */ /* 0x000fe20000000800 */
[----:B------:R-:W-:Y:S01]  /*16380*/  ULDC.64 UR8, c[0x0][0x3c8] ;  /* 0x0000f20000087ab9 */ /* 0x000fe20000000a00 */
[----:B------:R-:W-:Y:S01]  /*16390*/  UISETP.NE.AND UP0, UPT, UR13, 0x1, UPT ;  /* 0x000000010d00788c */ /* 0x000fe2000bf05270 */
[C---:B------:R-:W-:Y:S01]  /*163a0*/  R2UR UR18, R8.reuse ;  /* 0x00000000081272ca */ /* 0x040fe200000e0000 */
[----:B------:R-:W-:Y:S01]  /*163b0*/  ULDC UR25, c[0x0][0x398] ;  /* 0x0000e60000197ab9 */ /* 0x000fe20000000800 */
[----:B------:R-:W-:Y:S01]  /*163c0*/  IADD3 R8, R8, 0x1, RZ ;  /* 0x0000000108087810 */ /* 0x000fe20007ffe0ff */
[----:B------:R-:W1:Y:S01]  /*163d0*/  LDC.64 R14, c[0x0][0x3f8] ;  /* 0x0000fe00ff0e7b82 */ /* 0x000e620000000a00 */
[----:B------:R-:W-:Y:S01]  /*163e0*/  R2UR UR16, R3 ;  /* 0x00000000031072ca */ /* 0x000fe200000e0000 */
[----:B------:R-:W-:Y:S01]  /*163f0*/  VIADD R19, R19, 0xffffffff ;  /* 0xffffffff13137836 */ /* 0x000fe20000000000 */
[----:B------:R-:W-:Y:S01]  /*16400*/  R2UR UR17, R16 ;  /* 0x00000000101172ca */ /* 0x000fe200000e0000 */
[----:B------:R-:W-:Y:S01]  /*16410*/  ULDC UR12, c[0x0][0x3ec] ;  /* 0x0000fb00000c7ab9 */ /* 0x000fe20000000800 */
[----:B------:R-:W-:Y:S01]  /*16420*/  ULDC.64 UR28, c[0x0][0x198] ;  /* 0x00006600001c7ab9 */ /* 0x000fe20000000a00 */
[----:B------:R-:W-:Y:S01]  /*16430*/  ULDC.64 UR20, c[0x0][0x3f0] ;  /* 0x0000fc0000147ab9 */ /* 0x000fe20000000a00 */
[----:B------:R-:W-:Y:S01]  /*16440*/  @UP0 ULDC.64 UR14, c[0x0][0x390] ;  /* 0x0000e400000e0ab9 */ /* 0x000fe20000000a00 */
[----:B------:R-:W1:Y:S01]  /*16450*/  LDC.64 R10, c[0x0][0x3d0] ;  /* 0x0000f400ff0a7b82 */ /* 0x000e620000000a00 */
[----:B------:R-:W-:Y:S01]  /*16460*/  UIADD3 UR24, UP1, UR28, 0xf0, URZ ;  /* 0x000000f01c187890 */ /* 0x000fe2000ff3e03f */
[----:B------:R-:W-:Y:S01]  /*16470*/  ISETP.GT.AND P6, PT, R19, 0x1, PT ;  /* 0x000000011300780c */ /* 0x000fe20003fc4270 */
[----:B------:R-:W-:-:S02]  /*16480*/  UIADD3 UR28, UP2, UR28, 0x270, URZ ;  /* 0x000002701c1c7890 */ /* 0x000fc4000ff5e03f */
[----:B------:R-:W-:Y:S01]  /*16490*/  USHF.L.U32 UR18, UR18, 0x6, URZ ;  /* 0x0000000612127899 */ /* 0x000fe2000800063f */
[----:B------:R-:W-:Y:S01]  /*164a0*/  UMOV UR26, 0x0 ;  /* 0x00000000001a7882 */ /* 0x000fe20000000000 */
[----:B0-----:R-:W-:Y:S01]  /*164b0*/  ISETP.NE.AND P2, PT, R12, 0x1, PT ;  /* 0x000000010c00780c */ /* 0x001fe20003f45270 */
[----:B------:R-:W0:Y:S01]  /*164c0*/  LDC R13, c[0x0][0x400] ;  /* 0x00010000ff0d7b82 */ /* 0x000e220000000800 */
[----:B------:R-:W-:Y:S01]  /*164d0*/  UIADD3 UR17, UR17, 0x30000, URZ ;  /* 0x0003000011117890 */ /* 0x000fe2000fffe03f */
[----:B------:R-:W-:-:S10]  /*164e0*/  UMOV UR27, 0x10000000 ;  /* 0x10000000001b7882 */ /* 0x000fd40000000000 */
[----:B------:R-:W-:Y:S01]  /*164f0*/  @P2 IMAD.U32 R9, RZ, RZ, UR7 ;  /* 0x00000007ff092e24 */ /* 0x000fe2000f8e00ff */
[----:B------:R-:W-:Y:S01]  /*16500*/  R2UR UR7, R17 ;  /* 0x00000000110772ca */ /* 0x000fe200000e0000 */
[----:B-1----:R-:W-:-:S03]  /*16510*/  IMAD R10, R5, R10, R15 ;  /* 0x0000000a050a7224 */ /* 0x002fc600078e020f */
[----:B------:R-:W-:Y:S01]  /*16520*/  @P2 R2UR UR7, R9 ;  /* 0x00000000090722ca */ /* 0x000fe200000e0000 */
[C---:B------:R-:W-:Y:S01]  /*16530*/  IMAD R9, R7.reuse, UR9, R14 ;  /* 0x0000000907097c24 */ /* 0x040fe2000f8e020e */
[----:B------:R-:W-:Y:S01]  /*16540*/  ISETP.NE.AND P2, PT, R8, UR4, PT ;  /* 0x0000000408007c0c */ /* 0x000fe2000bf45270 */
[----:B------:R-:W1:Y:S02]  /*16550*/  LDC.64 R14, c[0x0][0x3e0] ;  /* 0x0000f800ff0e7b82 */ /* 0x000e640000000a00 */
[----:B------:R-:W-:Y:S01]  /*16560*/  IMAD.U32 R10, R10, 0x20, R9 ;  /* 0x000000200a0a7824 */ /* 0x000fe200078e0009 */
[----:B------:R-:W-:Y:S01]  /*16570*/  SEL R8, R8, RZ, P2 ;  /* 0x000000ff08087207 */ /* 0x000fe20001000000 */
[----:B------:R-:W-:Y:S02]  /*16580*/  VIADD R9, R7, 0x1 ;  /* 0x0000000107097836 */ /* 0x000fe40000000000 */
[----:B0-----:R-:W-:-:S04]  /*16590*/  IMAD R11, R6, R11, R13 ;  /* 0x0000000b060b7224 */ /* 0x001fc800078e020d */
[----:B------:R-:W-:Y:S01]  /*165a0*/  UIMAD.WIDE.U32 UR10, UR7, UR14, URZ ;  /* 0x0000000e070a72a5 */ /* 0x000fe2000f8e003f */
[----:B------:R-:W-:Y:S01]  /*165b0*/  IMAD.U32 R10, R11, 0x400, R10 ;  /* 0x000004000b0a7824 */ /* 0x000fe200078e000a */
[----:B------:R-:W-:Y:S01]  /*165c0*/  UMOV UR9, UR7 ;  /* 0x0000000700097c82 */ /* 0x000fe20008000000 */
[----:B------:R-:W-:Y:S01]  /*165d0*/  @P2 IADD3 R9, R7, RZ, RZ ;  /* 0x000000ff07092210 */ /* 0x000fe20007ffe0ff */
[----:B------:R-:W-:Y:S01]  /*165e0*/  @UP0 USHF.R.U32.HI UR9, URZ, UR15, UR11 ;  /* 0x0000000f3f090299 */ /* 0x000fe2000801160b */
[----:B------:R-:W-:Y:S01]  /*165f0*/  IADD3 R11, R6, 0x1, RZ ;  /* 0x00000001060b7810 */ /* 0x000fe20007ffe0ff */
[----:B------:R-:W-:Y:S01]  /*16600*/  UISETP.NE.AND UP0, UPT, UR25, 0x1, UPT ;  /* 0x000000011900788c */ /* 0x000fe2000bf05270 */
[----:B------:R-:W-:Y:S01]  /*16610*/  R2UR UR10, R20 ;  /* 0x00000000140a72ca */ /* 0x000fe200000e0000 */
[----:B------:R-:W-:Y:S01]  /*16620*/  UIADD3 UR11, -UR7, URZ, URZ ;  /* 0x0000003f070b7290 */ /* 0x000fe2000fffe13f */
[----:B------:R-:W-:Y:S01]  /*16630*/  IMAD R20, R3, 0x4000, R20 ;  /* 0x0000400003147824 */ /* 0x000fe200078e0214 */
[----:B------:R-:W-:Y:S01]  /*16640*/  R2UR UR31, R10 ;  /* 0x000000000a1f72ca */ /* 0x000fe200000e0000 */
[----:B------:R-:W-:Y:S01]  /*16650*/  UMOV UR22, UR9 ;  /* 0x0000000900167c82 */ /* 0x000fe20008000000 */
[----:B------:R-:W-:Y:S01]  /*16660*/  UIADD3 UR30, -UR9, URZ, URZ ;  /* 0x0000003f091e7290 */ /* 0x000fe2000fffe13f */
[----:B------:R-:W-:Y:S01]  /*16670*/  VIADD R10, R5, 0x1 ;  /* 0x00000001050a7836 */ /* 0x000fe20000000000 */
[----:B-1----:R-:W-:Y:S01]  /*16680*/  ISETP.NE.AND P3, PT, R9, R14, PT ;  /* 0x0000000e0900720c */ /* 0x002fe20003f65270 */
[----:B------:R-:W-:Y:S01]  /*16690*/  IMAD R12, R12, UR11, R17 ;  /* 0x0000000b0c0c7c24 */ /* 0x000fe2000f8e0211 */
[----:B------:R-:W-:Y:S01]  /*166a0*/  R2UR UR23, R20 ;  /* 0x00000000141772ca */ /* 0x000fe200000e0000 */
[----:B------:R-:W-:Y:S01]  /*166b0*/  @UP0 ULDC UR32, c[0x0][0x3a0] ;  /* 0x0000e80000200ab9 */ /* 0x000fe20000000800 */
[----:B------:R-:W-:Y:S01]  /*166c0*/  ULDC.64 UR14, c[0x0][0x3c0] ;  /* 0x0000f000000e7ab9 */ /* 0x000fe20000000a00 */
[----:B------:R-:W-:Y:S01]  /*166d0*/  VIADD R3, R3, 0x1 ;  /* 0x0000000103037836 */ /* 0x000fe20000000000 */
[----:B------:R-:W-:Y:S01]  /*166e0*/  ULEA UR16, UR16, UR10, 0xf ;  /* 0x0000000a10107291 */ /* 0x000fe2000f8e783f */
[----:B------:R-:W-:-:S02]  /*166f0*/  R2UR UR19, R12 ;  /* 0x000000000c1372ca */ /* 0x000fc400000e0000 */
[----:B------:R-:W-:Y:S01]  /*16700*/  @UP0 ULDC UR10, c[0x0][0x39c] ;  /* 0x0000e700000a0ab9 */ /* 0x000fe20000000800 */
[----:B------:R-:W-:Y:S01]  /*16710*/  ISETP.NE.AND P5, PT, R3, 0x4, PT ;  /* 0x000000040300780c */ /* 0x000fe20003fa5270 */
[----:B------:R-:W-:Y:S02]  /*16720*/  UIMAD.WIDE.U32 UR10, UR9, UR10, URZ ;  /* 0x0000000a090a72a5 */ /* 0x000fe4000f8e003f */
[C---:B------:R-:W-:Y:S01]  /*16730*/  @P3 IADD3 R10, R5.reuse, RZ, RZ ;  /* 0x000000ff050a3210 */ /* 0x040fe20007ffe0ff */
[----:B------:R-:W-:Y:S01]  /*16740*/  UIMAD UR10, UR13, UR30, UR7 ;  /* 0x0000001e0d0a72a4 */ /* 0x000fe2000f8e0207 */
[----:B------:R-:W-:Y:S01]  /*16750*/  R2UR UR13, R5 ;  /* 0x00000000050d72ca */ /* 0x000fe200000e0000 */
[----:B------:R-:W-:Y:S01]  /*16760*/  @UP0 USHF.R.U32.HI UR22, URZ, UR32, UR11 ;  /* 0x000000203f160299 */ /* 0x000fe2000801160b */
[----:B------:R-:W-:Y:S01]  /*16770*/  ISETP.NE.AND P4, PT, R10, R15, PT ;  /* 0x0000000f0a00720c */ /* 0x000fe20003f85270 */
[----:B------:R-:W-:Y:S01]  /*16780*/  UIMAD UR20, UR10, UR15, UR20 ;  /* 0x0000000f0a1472a4 */ /* 0x000fe2000f8e0214 */
[----:B------:R-:W-:Y:S01]  /*16790*/  SEL R5, RZ, 0x1, P5 ;  /* 0x00000001ff057807 */ /* 0x000fe20002800000 */
[----:B------:R-:W-:Y:S01]  /*167a0*/  UIADD3 UR11, -UR22, URZ, URZ ;  /* 0x0000003f160b7290 */ /* 0x000fe2000fffe13f */
[----:B------:R-:W-:Y:S01]  /*167b0*/  SEL R3, R3, RZ, P5 ;  /* 0x000000ff03037207 */ /* 0x000fe20002800000 */
[----:B------:R-:W-:Y:S01]  /*167c0*/  UIMAD UR19, UR19, UR14, UR12 ;  /* 0x0000000e131372a4 */ /* 0x000fe2000f8e020c */
[----:B------:R-:W-:Y:S01]  /*167d0*/  R2UR UR12, R7 ;  /* 0x00000000070c72ca */ /* 0x000fe200000e0000 */
[----:B------:R-:W-:Y:S01]  /*167e0*/  UIMAD UR7, UR25, UR11, UR9 ;  /* 0x0000000b190772a4 */ /* 0x000fe2000f8e0209 */
[----:B------:R-:W-:Y:S01]  /*167f0*/  R2UR UR14, R6 ;  /* 0x00000000060e72ca */ /* 0x000fe200000e0000 */
[----:B------:R-:W-:Y:S01]  /*16800*/  UIADD3.X UR25, URZ, UR29, URZ, UP1, !UPT ;  /* 0x0000001d3f197290 */ /* 0x000fe20008ffe43f */
[----:B------:R-:W-:Y:S01]  /*16810*/  R2UR UR11, R18 ;  /* 0x00000000120b72ca */ /* 0x000fe200000e0000 */
[----:B------:R-:W-:Y:S01]  /*16820*/  UIMAD UR21, UR7, UR8, UR21 ;  /* 0x00000008071572a4 */ /* 0x000fe2000f8e0215 */
[----:B------:R-:W-:Y:S01]  /*16830*/  LOP3.LUT R4, R4, R5, RZ, 0x3c, !PT ;  /* 0x0000000504047212 */ /* 0x000fe200078e3cff */
[----:B------:R-:W-:Y:S01]  /*16840*/  UPRMT UR7, UR31, 0x5410, URZ ;  /* 0x000054101f077896 */ /* 0x000fe2000800003f */
[----:B------:R-:W-:Y:S01]  /*16850*/  @P4 IMAD.MOV R11, RZ, RZ, R6 ;  /* 0x000000ffff0b4224 */ /* 0x000fe200078e0206 */
[----:B------:R-:W-:Y:S01]  /*16860*/  UIADD3 UR8, UR23, 0x20000, URZ ;  /* 0x0002000017087890 */ /* 0x000fe2000fffe03f */
[----:B------:R-:W-:Y:S01]  /*16870*/  SEL R7, R9, RZ, P3 ;  /* 0x000000ff09077207 */ /* 0x000fe20001800000 */
[----:B------:R-:W-:Y:S01]  /*16880*/  UIADD3.X UR29, URZ, UR29, URZ, UP2, !UPT ;  /* 0x0000001d3f1d7290 */ /* 0x000fe200097fe43f */
[----:B------:R-:W-:Y:S01]  /*16890*/  SEL R5, R10, RZ, P4 ;  /* 0x000000ff0a057207 */ /* 0x000fe20002000000 */
[----:B------:R-:W-:Y:S01]  /*168a0*/  UMOV UR9, UR17 ;  /* 0x0000001100097c82 */ /* 0x000fe20008000000 */
[----:B------:R-:W-:Y:S01]  /*168b0*/  UMOV UR10, UR18 ;  /* 0x00000012000a7c82 */ /* 0x000fe20008000000 */
[----:B------:R-:W-:Y:S01]  /*168c0*/  IMAD.MOV.U32 R6, RZ, RZ, R11 ;  /* 0x000000ffff067224 */ /* 0x000fe200078e000b */
[----:B------:R0:W-:Y:S04]  /*168d0*/  UTMALDG.5D.IM2COL [UR16], [UR24], UR7 ;  /* 0x00000010180073b4 */ /* 0x0001e80008060007 */
[----:B------:R0:W-:Y:S02]  /*168e0*/  UTMALDG.5D [UR8], [UR28], desc[UR26] ;  /* 0x00001a081c0075b4 */ /* 0x0001e40008021000 */
[----:B0-----:R-:W-:Y:S05]  /*168f0*/  @P6 BRA `(.L_x_528) ;  /* 0xfffffff800506947 */ /* 0x001fea000383ffff */
.L_x_524:
[----:B------:R-:W-:Y:S05]  /*16900*/  WARPSYNC.ALL ;  /* 0x0000000000007948 */ /* 0x000fea0003800000 */
[----:B------:R-:W-:-:S13]  /*16910*/  ELECT P0, URZ, PT ;  /* 0x00000000003f782f */ /* 0x000fda0003800000 */
[----:B------:R-:W-:Y:S05]  /*16920*/  @!P0 EXIT ;  /* 0x000000000000894d */ /* 0x000fea0003800000 */
[----:B------:R-:W-:-:S04]  /*16930*/  ULOP3.LUT UR6, UR6, 0x2, URZ, 0xfc, !UPT ;  /* 0x0000000206067892 */ /* 0x000fc8000f8efc3f */
[----:B------:R-:W-:-:S06]  /*16940*/  UISETP.NE.AND UP0, UPT, UR6, 0x3, UPT ;  /* 0x000000030600788c */ /* 0x000fcc000bf05270 */
[----:B------:R-:W-:-:S13]  /*16950*/  PLOP3.LUT P0, PT, PT, PT, UP0, 0x80, 0x0 ;  /* 0x000000000000781c */ /* 0x000fda0003f0f008 */
[----:B------:R-:W-:Y:S05]  /*16960*/  @!P0 BRA `(.L_x_529) ;  /* 0x0000000000048947 */ /* 0x000fea0003800000 */
[----:B------:R-:W-:Y:S01]  /*16970*/  BPT.TRAP 0x1 ;  /* 0x000000040000795c */ /* 0x000fe20000300000 */
.L_x_529:
[----:B------:R-:W0:Y:S01]  /*16980*/  S2UR UR7, SR_CgaCtaId ;  /* 0x00000000000779c3 */ /* 0x000e220000008800 */
[----:B------:R-:W-:Y:S01]  /*16990*/  ULOP3.LUT UP0, URZ, UR5, 0x4, URZ, 0xc0, !UPT ;  /* 0x00000004053f7892 */ /* 0x000fe2000f80c03f */
[----:B------:R-:W-:Y:S01]  /*169a0*/  UMOV UR6, 0x400 ;  /* 0x0000040000067882 */ /* 0x000fe20000000000 */
[----:B------:R-:W-:Y:S02]  /*169b0*/  USHF.L.U32 UR4, UR5, 0x3, URZ ;  /* 0x0000000305047899 */ /* 0x000fe4000800063f */
[----:B------:R-:W-:Y:S02]  /*169c0*/  USEL UR8, URZ, 0x1, UP0 ;  /* 0x000000013f087887 */ /* 0x000fe40008000000 */
[----:B------:R-:W-:-:S04]  /*169d0*/  ULOP3.LUT UR5, UR5, 0x3, URZ, 0xc0, !UPT ;  /* 0x0000000305057892 */ /* 0x000fc8000f8ec03f */
[----:B------:R-:W-:-:S04]  /*169e0*/  MOV R0, UR8 ;  /* 0x0000000800007c02 */ /* 0x000fc80008000f00 */
[----:B------:R-:W-:Y:S01]  /*169f0*/  SHF.L.U32 R0, R0, 0x1f, RZ ;  /* 0x0000001f00007819 */ /* 0x000fe200000006ff */
[----:B0-----:R-:W-:Y:S02]  /*16a00*/  ULEA UR7, UR7, UR6, 0x18 ;  /* 0x0000000607077291 */ /* 0x001fe4000f8ec03f */
[----:B------:R-:W-:Y:S02]  /*16a10*/  ULOP3.LUT UR6, UR4, 0x18, URZ, 0xc0, !UPT ;  /* 0x0000001804067892 */ /* 0x000fe4000f8ec03f */
[----:B------:R-:W-:-:S04]  /*16a20*/  UIADD3 UR4, UR7, 0x30020, URZ ;  /* 0x0003002007047890 */ /* 0x000fc8000fffe03f */
[----:B------:R-:W-:-:S12]  /*16a30*/  UIADD3 UR6, UR4, UR6, URZ ;  /* 0x0000000604067290 */ /* 0x000fd8000fffe03f */
.L_x_530:
[----:B0-----:R-:W-:-:S04]  /*16a40*/  IMAD.U32 R3, RZ, RZ, UR6 ;  /* 0x00000006ff037e24 */ /* 0x001fc8000f8e00ff */
[----:B------:R0:W1:Y:S03]  /*16a50*/  SYNCS.PHASECHK.TRANS64.TRYWAIT P0, [R3+URZ], R0 ;  /* 0x00000000030075a7 */ /* 0x000066000800017f */
[----:B-1----:R-:W-:Y:S05]  /*16a60*/  @!P0 NANOSLEEP.SYNCS 0x989680 ;  /* 0x009896800000895d */ /* 0x002fea0003900000 */
[----:B------:R-:W1:Y:S02]  /*16a70*/  @!P0 SYNCS.PHASECHK.TRANS64 P0, [R3+URZ], R0 ;  /* 0x00000000030085a7 */ /* 0x000e64000800007f */
[----:B-1----:R-:W-:Y:S05]  /*16a80*/  @!P0 BRA `(.L_x_530) ;  /* 0xfffffffc00ec8947 */ /* 0x002fea000383ffff */
[----:B------:R-:W-:-:S04]  /*16a90*/  UIADD3 UR5, UR5, 0x1, URZ ;  /* 0x0000000105057890 */ /* 0x000fc8000fffe03f */
[----:B------:R-:W-:Y:S02]  /*16aa0*/  UISETP.EQ.XOR UP0, UPT, UR5, 0x4, !UP0 ;  /* 0x000000040500788c */ /* 0x000fe4000c702a70 */
[----:B------:R-:W-:Y:S02]  /*16ab0*/  UISETP.NE.AND UP1, UPT, UR5, 0x4, UPT ;  /* 0x000000040500788c */ /* 0x000fe4000bf25270 */
[----:B------:R-:W-:Y:S02]  /*16ac0*/  USEL UR6, URZ, 0x1, !UP0 ;  /* 0x000000013f067887 */ /* 0x000fe4000c000000 */
[----:B------:R-:W-:-:S04]  /*16ad0*/  USEL UR5, UR5, URZ, UP1 ;  /* 0x0000003f05057287 */ /* 0x000fc80008800000 */
[----:B0-----:R-:W-:Y:S01]  /*16ae0*/  IMAD.U32 R0, RZ, RZ, UR6 ;  /* 0x00000006ff007e24 */ /* 0x001fe2000f8e00ff */
[----:B------:R-:W-:-:S04]  /*16af0*/  ULEA UR7, UR5, UR4, 0x3 ;  /* 0x0000000405077291 */ /* 0x000fc8000f8e183f */
[----:B------:R-:W-:-:S08]  /*16b00*/  SHF.L.U32 R0, R0, 0x1f, RZ ;  /* 0x0000001f00007819 */ /* 0x000fd000000006ff */
.L_x_531:
[----:B0-----:R-:W-:-:S04]  /*16b10*/  MOV R3, UR7 ;  /* 0x0000000700037c02 */ /* 0x001fc80008000f00 */
[----:B------:R0:W1:Y:S03]  /*16b20*/  SYNCS.PHASECHK.TRANS64.TRYWAIT P0, [R3+URZ], R0 ;  /* 0x00000000030075a7 */ /* 0x000066000800017f */
[----:B-1----:R-:W-:Y:S05]  /*16b30*/  @!P0 NANOSLEEP.SYNCS 0x989680 ;  /* 0x009896800000895d */ /* 0x002fea0003900000 */
[----:B------:R-:W1:Y:S02]  /*16b40*/  @!P0 SYNCS.PHASECHK.TRANS64 P0, [R3+URZ], R0 ;  /* 0x00000000030085a7 */ /* 0x000e64000800007f */
[----:B-1----:R-:W-:Y:S05]  /*16b50*/  @!P0 BRA `(.L_x_531) ;  /* 0xfffffffc00ec8947 */ /* 0x002fea000383ffff */
[----:B------:R-:W-:-:S04]  /*16b60*/  UIADD3 UR5, UR5, 0x1, URZ ;  /* 0x0000000105057890 */ /* 0x000fc8000fffe03f */
[----:B------:R-:W-:Y:S02]  /*16b70*/  UISETP.EQ.XOR UP0, UPT, UR5, 0x4, UP0 ;  /* 0x000000040500788c */ /* 0x000fe40008702a70 */
[----:B------:R-:W-:Y:S02]  /*16b80*/  UISETP.NE.AND UP1, UPT, UR5, 0x4, UPT ;  /* 0x000000040500788c */ /* 0x000fe4000bf25270 */
[----:B------:R-:W-:Y:S02]  /*16b90*/  USEL UR6, URZ, 0x1, !UP0 ;  /* 0x000000013f067887 */ /* 0x000fe4000c000000 */
[----:B------:R-:W-:-:S04]  /*16ba0*/  USEL UR5, UR5, URZ, UP1 ;  /* 0x0000003f05057287 */ /* 0x000fc80008800000 */
[----:B0-----:R-:W-:Y:S01]  /*16bb0*/  IMAD.U32 R0, RZ, RZ, UR6 ;  /* 0x00000006ff007e24 */ /* 0x001fe2000f8e00ff */
[----:B------:R-:W-:-:S04]  /*16bc0*/  ULEA UR7, UR5, UR4, 0x3 ;  /* 0x0000000405077291 */ /* 0x000fc8000f8e183f */
[----:B------:R-:W-:-:S08]  /*16bd0*/  SHF.L.U32 R0, R0, 0x1f, RZ ;  /* 0x0000001f00007819 */ /* 0x000fd000000006ff */
.L_x_532:
[----:B0-----:R-:W-:-:S04]  /*16be0*/  IMAD.U32 R3, RZ, RZ, UR7 ;  /* 0x00000007ff037e24 */ /* 0x001fc8000f8e00ff */
        /* <DEDUP_REMOVED lines=9> */
[----:B0-----:R-:W-:Y:S01]  /*16c80*/  MOV R0, UR6 ;  /* 0x0000000600007c02 */ /* 0x001fe20008000f00 */
[----:B------:R-:W-:-:S03]  /*16c90*/  ULEA UR5, UR5, UR4, 0x3 ;  /* 0x0000000405057291 */ /* 0x000fc6000f8e183f */
[----:B------:R-:W-:-:S09]  /*16ca0*/  SHF.L.U32 R0, R0, 0x1f, RZ ;  /* 0x0000001f00007819 */ /* 0x000fd200000006ff */
.L_x_533:
[----:B0-----:R-:W-:-:S04]  /*16cb0*/  IMAD.U32 R3, RZ, RZ, UR5 ;  /* 0x00000005ff037e24 */ /* 0x001fc8000f8e00ff */
[----:B------:R0:W1:Y:S03]  /*16cc0*/  SYNCS.PHASECHK.TRANS64.TRYWAIT P0, [R3+URZ], R0 ;  /* 0x00000000030075a7 */ /* 0x000066000800017f */
[----:B-1----:R-:W-:Y:S05]  /*16cd0*/  @!P0 NANOSLEEP.SYNCS 0x989680 ;  /* 0x009896800000895d */ /* 0x002fea0003900000 */
[----:B------:R-:W1:Y:S02]  /*16ce0*/  @!P0 SYNCS.PHASECHK.TRANS64 P0, [R3+URZ], R0 ;  /* 0x00000000030085a7 */ /* 0x000e64000800007f */
[----:B-1----:R-:W-:Y:S05]  /*16cf0*/  @P0 EXIT ;  /* 0x000000000000094d */ /* 0x002fea0003800000 */
[----:B------:R-:W-:Y:S05]  /*16d00*/  BRA `(.L_x_533) ;  /* 0xfffffffc00e87947 */ /* 0x000fea000383ffff */
.L_x_534:
[----:B------:R-:W-:-:S00]  /*16d10*/  BRA `(.L_x_534) ;  /* 0xfffffffc00fc7947 */ /* 0x000fc0000383ffff */
[----:B------:R-:W-:-:S00]  /*16d20*/  NOP ;  /* 0x0000000000007918 */ /* 0x000fc00000000000 */
        /* <DEDUP_REMOVED lines=13> */
.L_x_535:


//--------------------- .nv.shared._ZN7cutlass13device_kernelINS_4conv6kernel13ConvUniversalINS1_16ConvProblemShapeILNS1_8OperatorE0ELi3EEENS1_10collective14CollectiveConvINS1_46MainloopSm90TmaGmmaWarpSpecializedImplicitGemmILS5_0ELi4ELi3EN4cute5tupleIJNSA_1CILi1EEESD_SD_EEENS1_36KernelImplicitTmaWarpSpecializedSm90ELi1EEENSB_IJNSC_ILi256EEENSC_ILi128EEENSB_IJNSC_ILi64EEEEEEEEENS_6half_tESM_NSA_8TiledMMAINSA_8MMA_AtomIJNSA_4SM904GMMA26MMA_64x128x16_F32F16F16_SSILNSQ_5MajorE0ELSS_0ELNSQ_7ScaleInE1ELST_1EEEEEENSA_6LayoutISE_NSB_IJNSC_ILi0EEESX_SX_EEEEENSB_IJNSA_10UnderscoreES10_S10_EEEEENS7_6detail26Sm90ImplicitGemmTileTraitsINSA_20SM90_TMA_LOAD_IM2COLENSA_14ComposedLayoutINSA_7SwizzleILi3ELi4ELi3EEENSA_18smem_ptr_flag_bitsILi16EEENSW_INSB_IJNSB_IJNSC_ILi8EEENSC_ILi32EEEEEENSB_IJSJ_SD_EEENSB_IJSD_NSC_ILi4EEEEEEEEENSB_IJNSB_IJSJ_NSC_ILi512EEEEEENSB_IJSD_SX_EEENSB_IJSX_NSC_ILi16384EEEEEEEEEEEEEvEENS14_INSA_13SM90_TMA_LOADENS16_IS18_S1A_NSW_INSB_IJNSB_IJS1B_NSC_ILi16EEEEEES1E_S1G_EEENSB_IJS1J_S1K_NSB_IJSX_NSC_ILi8192EEEEEEEEEEEEEvEEEENS_8epilogue10collective6detail29Sm90TmaWarpSpecializedAdapterINS23_15DefaultEpilogueISM_NSB_IJNSB_IJllllEEESD_SX_EEES28_NS22_6thread17LinearCombinationISM_Li1EffLNS29_9ScaleType4KindE0ELNS_15FloatRoundStyleE2ESM_EENS_4gemm15EpilogueDefaultEEEEEvvEEEEvNT_6ParamsE --------------------------
	.section	.nv.shared._ZN7cutlass13device_kernelINS_4conv6kernel13ConvUniversalINS1_16ConvProblemShapeILNS1_8OperatorE0ELi3EEENS1_10collective14CollectiveConvINS1_46MainloopSm90TmaGmmaWarpSpecializedImplicitGemmILS5_0ELi4ELi3EN4cute5tupleIJNSA_1CILi1EEESD_SD_EEENS1_36KernelImplicitTmaWarpSpecializedSm90ELi1EEENSB_IJNSC_ILi256EEENSC_ILi128EEENSB_IJNSC_ILi64EEEEEEEEENS_6half_tESM_NSA_8TiledMMAINSA_8MMA_AtomIJNSA_4SM904GMMA26MMA_64x128x16_F32F16F16_SSILNSQ_5MajorE0ELSS_0ELNSQ_7ScaleInE1ELST_1EEEEEENSA_6LayoutISE_NSB_IJNSC_ILi0EEESX_SX_EEEEENSB_IJNSA_10UnderscoreES10_S10_EEEEENS7_6detail26Sm90ImplicitGemmTileTraitsINSA_20SM90_TMA_LOAD_IM2COLENSA_14ComposedLayoutINSA_7SwizzleILi3ELi4ELi3EEENSA_18smem_ptr_flag_bitsILi16EEENSW_INSB_IJNSB_IJNSC_ILi8EEENSC_ILi32EEEEEENSB_IJSJ_SD_EEENSB_IJSD_NSC_ILi4EEEEEEEEENSB_IJNSB_IJSJ_NSC_ILi512EEEEEENSB_IJSD_SX_EEENSB_IJSX_NSC_ILi16384EEEEEEEEEEEEEvEENS14_INSA_13SM90_TMA_LOADENS16_IS18_S1A_NSW_INSB_IJNSB_IJS1B_NSC_ILi16EEEEEES1E_S1G_EEENSB_IJS1J_S1K_NSB_IJSX_NSC_ILi8192EEEEEEEEEEEEEvEEEENS_8epilogue10collective6detail29Sm90TmaWarpSpecializedAdapterINS23_15DefaultEpilogueISM_NSB_IJNSB_IJllllEEESD_SX_EEES28_NS22_6thread17LinearCombinationISM_Li1EffLNS29_9ScaleType4KindE0ELNS_15FloatRoundStyleE2ESM_EENS_4gemm15EpilogueDefaultEEEEEvvEEEEvNT_6ParamsE,"aw",@nobits
	.sectionflags	@""
	.align	16
	.zero		1024


//--------------------- .nv.shared.reserved.0     --------------------------
	.section	.nv.shared.reserved.0,"aw",@nobits
	.weak		__nv_reservedSMEM_offset_0_alias
	.size		__nv_reservedSMEM_offset_0_alias, 0, 0
	.other		__nv_reservedSMEM_offset_0_alias,@"STO_CUDA_RESERVED_SHARED STV_DEFAULT"
__nv_reservedSMEM_offset_0_alias:
	.zero		0


//--------------------- .nv.global                --------------------------
	.section	.nv.global,"aw",@nobits
.nv.global:
	.type		_ZN39_INTERNAL_dcf68b00_4_k_cu_dde2b8dc_27604cute1_E,@object
	.size		_ZN39_INTERNAL_dcf68b00_4_k_cu_dde2b8dc_27604cute1_E,(_ZN39_INTERNAL_dcf68b00_4_k_cu_dde2b8dc_27604cuda3std3__45__cpo6cbeginE - _ZN39_INTERNAL_dcf68b00_4_k_cu_dde2b8dc_27604cute1_E)
_ZN39_INTERNAL_dcf68b00_4_k_cu_dde2b8dc_27604cute1_E:
	.zero		1
	.type		_ZN39_INTERNAL_dcf68b00_4_k_cu_dde2b8dc_27604cuda3std3__45__cpo6cbeginE,@object
	.size		_ZN39_INTERNAL_dcf68b00_4_k_cu_dde2b8dc_27604cuda3std3__45__cpo6cbeginE,(_ZN39_INTERNAL_dcf68b00_4_k_cu_dde2b8dc_27604cuda3std3__48in_placeE - _ZN39_INTERNAL_dcf68b00_4_k_cu_dde2b8dc_27604cuda3std3__45__cpo6cbeginE)
_ZN39_INTERNAL_dcf68b00_4_k_cu_dde2b8dc_27604cuda3std3__45__cpo6cbeginE:
	.zero		1
	.type		_ZN39_INTERNAL_dcf68b00_4_k_cu_dde2b8dc_27604cuda3std3__48in_placeE,@object
	.size		_ZN39_INTERNAL_dcf68b00_4_k_cu_dde2b8dc_27604cuda3std3__48in_placeE,(_ZN39_INTERNAL_dcf68b00_4_k_cu_dde2b8dc_27604cuda3std6ranges3__45__cpo9iter_moveE - _ZN39_INTERNAL_dcf68b00_4_k_cu_dde2b8dc_27604cuda3std3__48in_placeE)
_ZN39_INTERNAL_dcf68b00_4_k_cu_dde2b8dc_27604cuda3std3__48in_placeE:
	.zero		1
	.type		_ZN39_INTERNAL_dcf68b00_4_k_cu_dde2b8dc_27604cuda3std6ranges3__45__cpo9iter_moveE,@object
	.size		_ZN39_INTERNAL_dcf68b00_4_k_cu_dde2b8dc_27604cuda3std6ranges3__45__cpo9iter_moveE,(_ZN39_INTERNAL_dcf68b00_4_k_cu_dde2b8dc_27604cuda3std3__45__cpo5beginE - _ZN39_INTERNAL_dcf68b00_4_k_cu_dde2b8dc_27604cuda3std6ranges3__45__cpo9iter_moveE)
_ZN39_INTERNAL_dcf68b00_4_k_cu_dde2b8dc_27604cuda3std6ranges3__45__cpo9iter_moveE:
	.zero		1
	.type		_ZN39_INTERNAL_dcf68b00_4_k_cu_dde2b8dc_27604cuda3std3__45__cpo5beginE,@object
	.size		_ZN39_INTERNAL_dcf68b00_4_k_cu_dde2b8dc_27604cuda3std3__45__cpo5beginE,(_ZN39_INTERNAL_dcf68b00_4_k_cu_dde2b8dc_27604cuda3std3__441_GLOBAL__N__dcf68b00_4_k_cu_dde2b8dc_27606ignoreE - _ZN39_INTERNAL_dcf68b00_4_k_cu_dde2b8dc_27604cuda3std3__45__cpo5beginE)
_ZN39_INTERNAL_dcf68b00_4_k_cu_dde2b8dc_27604cuda3std3__45__cpo5beginE:
	.zero		1
	.type		_ZN39_INTERNAL_dcf68b00_4_k_cu_dde2b8dc_27604cuda3std3__441_GLOBAL__N__dcf68b00_4_k_cu_dde2b8dc_27606ignoreE,@object
	.size		_ZN39_INTERNAL_dcf68b00_4_k_cu_dde2b8dc_27604cuda3std3__441_GLOBAL__N__dcf68b00_4_k_cu_dde2b8dc_27606ignoreE,(_ZN39_INTERNAL_dcf68b00_4_k_cu_dde2b8dc_27604cute7productE - _ZN39_INTERNAL_dcf68b00_4_k_cu_dde2b8dc_27604cuda3std3__441_GLOBAL__N__dcf68b00_4_k_cu_dde2b8dc_27606ignoreE)
_ZN39_INTERNAL_dcf68b00_4_k_cu_dde2b8dc_27604cuda3std3__441_GLOBAL__N__dcf68b00_4_k_cu_dde2b8dc_27606ignoreE:
	.zero		1
	.type		_ZN39_INTERNAL_dcf68b00_4_k_cu_dde2b8dc_27604cute7productE,@object
	.size		_ZN39_INTERNAL_dcf68b00_4_k_cu_dde2b8dc_27604cute7productE,(_ZN39_INTERNAL_dcf68b00_4_k_cu_dde2b8dc_27604cuda3std3__45__cpo3endE - _ZN39_INTERNAL_dcf68b00_4_k_cu_dde2b8dc_27604cute7productE)
_ZN39_INTERNAL_dcf68b00_4_k_cu_dde2b8dc_27604cute7productE:
	.zero		1
	.type		_ZN39_INTERNAL_dcf68b00_4_k_cu_dde2b8dc_27604cuda3std3__45__cpo3endE,@object
	.size		_ZN39_INTERNAL_dcf68b00_4_k_cu_dde2b8dc_27604cuda3std3__45__cpo3endE,(_ZN39_INTERNAL_dcf68b00_4_k_cu_dde2b8dc_27604cuda3std3__419piecewise_constructE - _ZN39_INTERNAL_dcf68b00_4_k_cu_dde2b8dc_27604cuda3std3__45__cpo3endE)
_ZN39_INTERNAL_dcf68b00_4_k_cu_dde2b8dc_27604cuda3std3__45__cpo3endE:
	.zero		1
	.type		_ZN39_INTERNAL_dcf68b00_4_k_cu_dde2b8dc_27604cuda3std3__419piecewise_constructE,@object
	.size		_ZN39_INTERNAL_dcf68b00_4_k_cu_dde2b8dc_27604cuda3std3__419piecewise_constructE,(_ZN39_INTERNAL_dcf68b00_4_k_cu_dde2b8dc_27604cuda3std3__45__cpo4cendE - _ZN39_INTERNAL_dcf68b00_4_k_cu_dde2b8dc_27604cuda3std3__419piecewise_constructE)
_ZN39_INTERNAL_dcf68b00_4_k_cu_dde2b8dc_27604cuda3std3__419piecewise_constructE:
	.zero		1
	.type		_ZN39_INTERNAL_dcf68b00_4_k_cu_dde2b8dc_27604cuda3std3__45__cpo4cendE,@object
	.size		_ZN39_INTERNAL_dcf68b00_4_k_cu_dde2b8dc_27604cuda3std3__45__cpo4cendE,(_ZN39_INTERNAL_dcf68b00_4_k_cu_dde2b8dc_27604cuda3std6ranges3__45__cpo4swapE - _ZN39_INTERNAL_dcf68b00_4_k_cu_dde2b8dc_27604cuda3std3__45__cpo4cendE)
_ZN39_INTERNAL_dcf68b00_4_k_cu_dde2b8dc_27604cuda3std3__45__cpo4cendE:
	.zero		1
	.type		_ZN39_INTERNAL_dcf68b00_4_k_cu_dde2b8dc_27604cuda3std6ranges3__45__cpo4swapE,@object
	.size		_ZN39_INTERNAL_dcf68b00_4_k_cu_dde2b8dc_27604cuda3std6ranges3__45__cpo4swapE,(.L_7 - _ZN39_INTERNAL_dcf68b00_4_k_cu_dde2b8dc_27604cuda3std6ranges3__45__cpo4swapE)
_ZN39_INTERNAL_dcf68b00_4_k_cu_dde2b8dc_27604cuda3std6ranges3__45__cpo4swapE:
	.zero		1
.L_7:


//--------------------- .nv.constant0._ZN7cutlass13device_kernelINS_4conv6kernel13ConvUniversalINS1_16ConvProblemShapeILNS1_8OperatorE0ELi3EEENS1_10collective14CollectiveConvINS1_46MainloopSm90TmaGmmaWarpSpecializedImplicitGemmILS5_0ELi4ELi3EN4cute5tupleIJNSA_1CILi1EEESD_SD_EEENS1_36KernelImplicitTmaWarpSpecializedSm90ELi1EEENSB_IJNSC_ILi256EEENSC_ILi128EEENSB_IJNSC_ILi64EEEEEEEEENS_6half_tESM_NSA_8TiledMMAINSA_8MMA_AtomIJNSA_4SM904GMMA26MMA_64x128x16_F32F16F16_SSILNSQ_5MajorE0ELSS_0ELNSQ_7ScaleInE1ELST_1EEEEEENSA_6LayoutISE_NSB_IJNSC_ILi0EEESX_SX_EEEEENSB_IJNSA_10UnderscoreES10_S10_EEEEENS7_6detail26Sm90ImplicitGemmTileTraitsINSA_20SM90_TMA_LOAD_IM2COLENSA_14ComposedLayoutINSA_7SwizzleILi3ELi4ELi3EEENSA_18smem_ptr_flag_bitsILi16EEENSW_INSB_IJNSB_IJNSC_ILi8EEENSC_ILi32EEEEEENSB_IJSJ_SD_EEENSB_IJSD_NSC_ILi4EEEEEEEEENSB_IJNSB_IJSJ_NSC_ILi512EEEEEENSB_IJSD_SX_EEENSB_IJSX_NSC_ILi16384EEEEEEEEEEEEEvEENS14_INSA_13SM90_TMA_LOADENS16_IS18_S1A_NSW_INSB_IJNSB_IJS1B_NSC_ILi16EEEEEES1E_S1G_EEENSB_IJS1J_S1K_NSB_IJSX_NSC_ILi8192EEEEEEEEEEEEEvEEEENS_8epilogue10collective6detail29Sm90TmaWarpSpecializedAdapterINS23_15DefaultEpilogueISM_NSB_IJNSB_IJllllEEESD_SX_EEES28_NS22_6thread17LinearCombinationISM_Li1EffLNS29_9ScaleType4KindE0ELNS_15FloatRoundStyleE2ESM_EENS_4gemm15EpilogueDefaultEEEEEvvEEEEvNT_6ParamsE --------------------------
	.section	.nv.constant0._ZN7cutlass13device_kernelINS_4conv6kernel13ConvUniversalINS1_16ConvProblemShapeILNS1_8OperatorE0ELi3EEENS1_10collective14CollectiveConvINS1_46MainloopSm90TmaGmmaWarpSpecializedImplicitGemmILS5_0ELi4ELi3EN4cute5tupleIJNSA_1CILi1EEESD_SD_EEENS1_36KernelImplicitTmaWarpSpecializedSm90ELi1EEENSB_IJNSC_ILi256EEENSC_ILi128EEENSB_IJNSC_ILi64EEEEEEEEENS_6half_tESM_NSA_8TiledMMAINSA_8MMA_AtomIJNSA_4SM904GMMA26MMA_64x128x16_F32F16F16_SSILNSQ_5MajorE0ELSS_0ELNSQ_7ScaleInE1ELST_1EEEEEENSA_6LayoutISE_NSB_IJNSC_ILi0EEESX_SX_EEEEENSB_IJNSA_10UnderscoreES10_S10_EEEEENS7_6detail26Sm90ImplicitGemmTileTraitsINSA_20SM90_TMA_LOAD_IM2COLENSA_14ComposedLayoutINSA_7SwizzleILi3ELi4ELi3EEENSA_18smem_ptr_flag_bitsILi16EEENSW_INSB_IJNSB_IJNSC_ILi8EEENSC_ILi32EEEEEENSB_IJSJ_SD_EEENSB_IJSD_NSC_ILi4EEEEEEEEENSB_IJNSB_IJSJ_NSC_ILi512EEEEEENSB_IJSD_SX_EEENSB_IJSX_NSC_ILi16384EEEEEEEEEEEEEvEENS14_INSA_13SM90_TMA_LOADENS16_IS18_S1A_NSW_INSB_IJNSB_IJS1B_NSC_ILi16EEEEEES1E_S1G_EEENSB_IJS1J_S1K_NSB_IJSX_NSC_ILi8192EEEEEEEEEEEEEvEEEENS_8epilogue10collective6detail29Sm90TmaWarpSpecializedAdapterINS23_15DefaultEpilogueISM_NSB_IJNSB_IJllllEEESD_SX_EEES28_NS22_6thread17LinearCombinationISM_Li1EffLNS29_9ScaleType4KindE0ELNS_15FloatRoundStyleE2ESM_EENS_4gemm15EpilogueDefaultEEEEEvvEEEEvNT_6ParamsE,"a",@progbits
	.sectionflags	@""
	.align	4
.nv.constant0._ZN7cutlass13device_kernelINS_4conv6kernel13ConvUniversalINS1_16ConvProblemShapeILNS1_8OperatorE0ELi3EEENS1_10collective14CollectiveConvINS1_46MainloopSm90TmaGmmaWarpSpecializedImplicitGemmILS5_0ELi4ELi3EN4cute5tupleIJNSA_1CILi1EEESD_SD_EEENS1_36KernelImplicitTmaWarpSpecializedSm90ELi1EEENSB_IJNSC_ILi256EEENSC_ILi128EEENSB_IJNSC_ILi64EEEEEEEEENS_6half_tESM_NSA_8TiledMMAINSA_8MMA_AtomIJNSA_4SM904GMMA26MMA_64x128x16_F32F16F16_SSILNSQ_5MajorE0ELSS_0ELNSQ_7ScaleInE1ELST_1EEEEEENSA_6LayoutISE_NSB_IJNSC_ILi0EEESX_SX_EEEEENSB_IJNSA_10UnderscoreES10_S10_EEEEENS7_6detail26Sm90ImplicitGemmTileTraitsINSA_20SM90_TMA_LOAD_IM2COLENSA_14ComposedLayoutINSA_7SwizzleILi3ELi4ELi3EEENSA_18smem_ptr_flag_bitsILi16EEENSW_INSB_IJNSB_IJNSC_ILi8EEENSC_ILi32EEEEEENSB_IJSJ_SD_EEENSB_IJSD_NSC_ILi4EEEEEEEEENSB_IJNSB_IJSJ_NSC_ILi512EEEEEENSB_IJSD_SX_EEENSB_IJSX_NSC_ILi16384EEEEEEEEEEEEEvEENS14_INSA_13SM90_TMA_LOADENS16_IS18_S1A_NSW_INSB_IJNSB_IJS1B_NSC_ILi16EEEEEES1E_S1G_EEENSB_IJS1J_S1K_NSB_IJSX_NSC_ILi8192EEEEEEEEEEEEEvEEEENS_8epilogue10collective6detail29Sm90TmaWarpSpecializedAdapterINS23_15DefaultEpilogueISM_NSB_IJNSB_IJllllEEESD_SX_EEES28_NS22_6thread17LinearCombinationISM_Li1EffLNS29_9ScaleType4KindE0ELNS_15FloatRoundStyleE2ESM_EENS_4gemm15EpilogueDefaultEEEEEvvEEEEvNT_6ParamsE:
	.zero		1664


//--------------------- SYMBOLS --------------------------

	.type		.nv.reservedSmem.offset0,@object
	.size		.nv.reservedSmem.offset0,0x4
